//
// Generated by NVIDIA NVVM Compiler
//
// Compiler Build ID: CL-36424714
// Cuda compilation tools, release 13.0, V13.0.88
// Based on NVVM 20.0.0
//

.version 9.0
.target sm_100
.address_size 64

	// .globl	_Z26gm19_kernel_generate_arrayP10gm19_statePjPl
// _ZZ26gm19_kernel_generate_arrayP10gm19_statePjPlE2xP has been demoted
// _ZZ26gm19_kernel_generate_arrayP10gm19_statePjPlE2xN has been demoted
// _ZZ26gm19_kernel_generate_arrayP10gm19_statePjPlE1a has been demoted
// _ZZ32gm19_kernel_generate_array_floatP10gm19_statePfPlE2xP has been demoted
// _ZZ32gm19_kernel_generate_array_floatP10gm19_statePfPlE2xN has been demoted
// _ZZ32gm19_kernel_generate_array_floatP10gm19_statePfPlE1a has been demoted
// _ZZ33gm19_kernel_generate_array_doubleP10gm19_statePdPlE2xP has been demoted
// _ZZ33gm19_kernel_generate_array_doubleP10gm19_statePdPlE2xN has been demoted
// _ZZ33gm19_kernel_generate_array_doubleP10gm19_statePdPlE1a has been demoted

.visible .entry _Z26gm19_kernel_generate_arrayP10gm19_statePjPl(
	.param .u64 .ptr .align 1 _Z26gm19_kernel_generate_arrayP10gm19_statePjPl_param_0,
	.param .u64 .ptr .align 1 _Z26gm19_kernel_generate_arrayP10gm19_statePjPl_param_1,
	.param .u64 .ptr .align 1 _Z26gm19_kernel_generate_arrayP10gm19_statePjPl_param_2
)
{
	.reg .pred 	%p<39>;
	.reg .b32 	%r<185>;
	.reg .b64 	%rd<722>;
	// demoted variable
	.shared .align 4 .b8 _ZZ26gm19_kernel_generate_arrayP10gm19_statePjPlE2xP[512];
	// demoted variable
	.shared .align 4 .b8 _ZZ26gm19_kernel_generate_arrayP10gm19_statePjPlE2xN[512];
	// demoted variable
	.shared .align 4 .b8 _ZZ26gm19_kernel_generate_arrayP10gm19_statePjPlE1a[512];
	ld.param.u64 	%rd69, [_Z26gm19_kernel_generate_arrayP10gm19_statePjPl_param_0];
	ld.param.u64 	%rd68, [_Z26gm19_kernel_generate_arrayP10gm19_statePjPl_param_1];
	ld.param.u64 	%rd70, [_Z26gm19_kernel_generate_arrayP10gm19_statePjPl_param_2];
	cvta.to.global.u64 	%rd71, %rd69;
	cvta.to.global.u64 	%rd1, %rd70;
	mov.u32 	%r1, %tid.x;
	and.b32  	%r2, %r1, 31;
	mov.u32 	%r67, %ctaid.x;
	mov.u32 	%r68, %ntid.x;
	mad.lo.s32 	%r69, %r67, %r68, %r1;
	shr.u32 	%r70, %r69, 5;
	cvt.u64.u32 	%rd72, %r70;
	ld.global.u64 	%rd2, [%rd1];
	mul.lo.s64 	%rd3, %rd2, %rd72;
	shl.b32 	%r71, %r1, 2;
	cvt.u64.u32 	%rd73, %r71;
	and.b64  	%rd74, %rd73, 124;
	add.s64 	%rd75, %rd71, %rd74;
	ld.global.u32 	%r181, [%rd75+128];
	ld.global.u32 	%r182, [%rd75];
	setp.eq.s64 	%p1, %rd3, 0;
	mov.u32 	%r166, %r181;
	@%p1 bra 	$L__BB0_22;
	mov.b32 	%r154, 0;
	mov.u32 	%r167, %r182;
	mov.u32 	%r166, %r181;
	mov.u64 	%rd699, %rd3;
$L__BB0_2:
	mov.u64 	%rd4, %rd699;
	mov.u32 	%r7, %r166;
	mov.u32 	%r6, %r167;
	and.b64  	%rd76, %rd4, 1;
	setp.eq.b64 	%p2, %rd76, 1;
	not.pred 	%p3, %p2;
	@%p3 bra 	$L__BB0_21;
	setp.eq.s32 	%p4, %r154, 0;
	mov.u32 	%r166, %r6;
	@%p4 bra 	$L__BB0_12;
	cvt.u64.u32 	%rd79, %r7;
	sub.s64 	%rd5, 524287, %rd79;
	and.b32  	%r8, %r154, 3;
	setp.lt.u32 	%p5, %r154, 4;
	mov.b64 	%rd703, 15;
	mov.b64 	%rd702, 28;
	mov.u32 	%r166, %r6;
	@%p5 bra 	$L__BB0_7;
	and.b32  	%r9, %r154, 2147483644;
	mov.b32 	%r158, 0;
	mov.b64 	%rd703, 15;
	mov.b64 	%rd702, 28;
	mov.u32 	%r166, %r6;
$L__BB0_6:
	cvt.u64.u32 	%rd82, %r166;
	mul.lo.s64 	%rd83, %rd703, %rd82;
	mad.lo.s64 	%rd84, %rd5, %rd702, %rd83;
	mul.hi.u64 	%rd85, %rd84, 35184439197825;
	sub.s64 	%rd86, %rd84, %rd85;
	shr.u64 	%rd87, %rd86, 1;
	add.s64 	%rd88, %rd87, %rd85;
	shr.u64 	%rd89, %rd88, 18;
	mul.lo.s64 	%rd90, %rd89, 524287;
	sub.s64 	%rd91, %rd84, %rd90;
	mul.lo.s64 	%rd92, %rd703, %rd703;
	mad.lo.s64 	%rd93, %rd702, 524287, %rd92;
	shl.b64 	%rd94, %rd702, 1;
	sub.s64 	%rd95, %rd93, %rd94;
	mul.hi.u64 	%rd96, %rd95, 35184439197825;
	sub.s64 	%rd97, %rd95, %rd96;
	shr.u64 	%rd98, %rd97, 1;
	add.s64 	%rd99, %rd98, %rd96;
	shr.u64 	%rd100, %rd99, 18;
	mul.lo.s64 	%rd101, %rd100, 524287;
	sub.s64 	%rd102, %rd95, %rd101;
	mul.lo.s64 	%rd103, %rd702, %rd702;
	mul.hi.u64 	%rd104, %rd103, -9223354444635176895;
	shr.u64 	%rd105, %rd104, 18;
	mul.lo.s64 	%rd106, %rd105, 524287;
	sub.s64 	%rd107, %rd103, %rd106;
	mul.lo.s64 	%rd108, %rd91, %rd102;
	mad.lo.s64 	%rd109, %rd5, %rd107, %rd108;
	mul.hi.u64 	%rd110, %rd109, 35184439197825;
	sub.s64 	%rd111, %rd109, %rd110;
	shr.u64 	%rd112, %rd111, 1;
	add.s64 	%rd113, %rd112, %rd110;
	shr.u64 	%rd114, %rd113, 18;
	mul.lo.s64 	%rd115, %rd114, 524287;
	sub.s64 	%rd116, %rd109, %rd115;
	mul.lo.s64 	%rd117, %rd102, %rd102;
	mad.lo.s64 	%rd118, %rd107, 524287, %rd117;
	shl.b64 	%rd119, %rd107, 1;
	sub.s64 	%rd120, %rd118, %rd119;
	mul.hi.u64 	%rd121, %rd120, 35184439197825;
	sub.s64 	%rd122, %rd120, %rd121;
	shr.u64 	%rd123, %rd122, 1;
	add.s64 	%rd124, %rd123, %rd121;
	shr.u64 	%rd125, %rd124, 18;
	mul.lo.s64 	%rd126, %rd125, 524287;
	sub.s64 	%rd127, %rd120, %rd126;
	mul.lo.s64 	%rd128, %rd107, %rd107;
	mul.hi.u64 	%rd129, %rd128, 35184439197825;
	mul.lo.s64 	%rd130, %rd129, 524287;
	sub.s64 	%rd131, %rd128, %rd130;
	mul.lo.s64 	%rd132, %rd116, %rd127;
	mad.lo.s64 	%rd133, %rd5, %rd131, %rd132;
	mul.hi.u64 	%rd134, %rd133, 35184439197825;
	sub.s64 	%rd135, %rd133, %rd134;
	shr.u64 	%rd136, %rd135, 1;
	add.s64 	%rd137, %rd136, %rd134;
	shr.u64 	%rd138, %rd137, 18;
	mul.lo.s64 	%rd139, %rd138, 524287;
	sub.s64 	%rd140, %rd133, %rd139;
	mul.lo.s64 	%rd141, %rd127, %rd127;
	mad.lo.s64 	%rd142, %rd131, 524287, %rd141;
	shl.b64 	%rd143, %rd131, 1;
	sub.s64 	%rd144, %rd142, %rd143;
	mul.hi.u64 	%rd145, %rd144, 35184439197825;
	sub.s64 	%rd146, %rd144, %rd145;
	shr.u64 	%rd147, %rd146, 1;
	add.s64 	%rd148, %rd147, %rd145;
	shr.u64 	%rd149, %rd148, 18;
	mul.lo.s64 	%rd150, %rd149, 524287;
	sub.s64 	%rd151, %rd144, %rd150;
	mul.lo.s64 	%rd152, %rd131, %rd131;
	mul.hi.u64 	%rd153, %rd152, 35184439197825;
	mul.lo.s64 	%rd154, %rd153, 524287;
	sub.s64 	%rd155, %rd152, %rd154;
	mul.lo.s64 	%rd156, %rd140, %rd151;
	mad.lo.s64 	%rd157, %rd5, %rd155, %rd156;
	mul.hi.u64 	%rd158, %rd157, 35184439197825;
	sub.s64 	%rd159, %rd157, %rd158;
	shr.u64 	%rd160, %rd159, 1;
	add.s64 	%rd161, %rd160, %rd158;
	shr.u64 	%rd162, %rd161, 18;
	cvt.u32.u64 	%r75, %rd162;
	mov.b64 	%rd163, 524287;
	cvt.u32.u64 	%r76, %rd163;
	mul.lo.s32 	%r77, %r75, %r76;
	cvt.u32.u64 	%r78, %rd157;
	sub.s32 	%r166, %r78, %r77;
	mul.lo.s64 	%rd164, %rd151, %rd151;
	mad.lo.s64 	%rd165, %rd155, 524287, %rd164;
	shl.b64 	%rd166, %rd155, 1;
	sub.s64 	%rd167, %rd165, %rd166;
	mul.hi.u64 	%rd168, %rd167, 35184439197825;
	sub.s64 	%rd169, %rd167, %rd168;
	shr.u64 	%rd170, %rd169, 1;
	add.s64 	%rd171, %rd170, %rd168;
	shr.u64 	%rd172, %rd171, 18;
	mul.lo.s64 	%rd173, %rd172, 524287;
	sub.s64 	%rd703, %rd167, %rd173;
	mul.lo.s64 	%rd174, %rd155, %rd155;
	mul.hi.u64 	%rd175, %rd174, 35184439197825;
	mul.lo.s64 	%rd176, %rd175, 524287;
	sub.s64 	%rd702, %rd174, %rd176;
	add.s32 	%r158, %r158, 4;
	setp.ne.s32 	%p6, %r158, %r9;
	@%p6 bra 	$L__BB0_6;
$L__BB0_7:
	setp.eq.s32 	%p7, %r8, 0;
	@%p7 bra 	$L__BB0_12;
	cvt.u64.u32 	%rd177, %r166;
	mul.lo.s64 	%rd178, %rd703, %rd177;
	mad.lo.s64 	%rd179, %rd5, %rd702, %rd178;
	mul.hi.u64 	%rd180, %rd179, 35184439197825;
	sub.s64 	%rd181, %rd179, %rd180;
	shr.u64 	%rd182, %rd181, 1;
	add.s64 	%rd183, %rd182, %rd180;
	shr.u64 	%rd184, %rd183, 18;
	mul.lo.s64 	%rd185, %rd184, 524287;
	sub.s64 	%rd704, %rd179, %rd185;
	mul.lo.s64 	%rd186, %rd703, %rd703;
	mad.lo.s64 	%rd13, %rd702, 524287, %rd186;
	setp.eq.s32 	%p8, %r8, 1;
	@%p8 bra 	$L__BB0_11;
	mul.lo.s64 	%rd187, %rd702, %rd702;
	mul.hi.u64 	%rd188, %rd187, -9223354444635176895;
	shr.u64 	%rd189, %rd188, 18;
	mul.lo.s64 	%rd190, %rd189, 524287;
	sub.s64 	%rd14, %rd187, %rd190;
	shl.b64 	%rd191, %rd702, 1;
	sub.s64 	%rd192, %rd13, %rd191;
	mul.hi.u64 	%rd193, %rd192, 35184439197825;
	sub.s64 	%rd194, %rd192, %rd193;
	shr.u64 	%rd195, %rd194, 1;
	add.s64 	%rd196, %rd195, %rd193;
	shr.u64 	%rd197, %rd196, 18;
	mul.lo.s64 	%rd198, %rd197, 524287;
	sub.s64 	%rd199, %rd192, %rd198;
	mul.lo.s64 	%rd200, %rd704, %rd199;
	mad.lo.s64 	%rd201, %rd5, %rd14, %rd200;
	mul.hi.u64 	%rd202, %rd201, 35184439197825;
	sub.s64 	%rd203, %rd201, %rd202;
	shr.u64 	%rd204, %rd203, 1;
	add.s64 	%rd205, %rd204, %rd202;
	shr.u64 	%rd206, %rd205, 18;
	mul.lo.s64 	%rd207, %rd206, 524287;
	sub.s64 	%rd704, %rd201, %rd207;
	mul.lo.s64 	%rd208, %rd199, %rd199;
	mad.lo.s64 	%rd16, %rd14, 524287, %rd208;
	setp.eq.s32 	%p9, %r8, 2;
	@%p9 bra 	$L__BB0_11;
	mul.lo.s64 	%rd209, %rd14, %rd14;
	mul.hi.u64 	%rd210, %rd209, -9223354444635176895;
	shr.u64 	%rd211, %rd210, 18;
	mul.lo.s64 	%rd212, %rd211, 524287;
	sub.s64 	%rd213, %rd209, %rd212;
	shl.b64 	%rd214, %rd14, 1;
	sub.s64 	%rd215, %rd16, %rd214;
	mul.hi.u64 	%rd216, %rd215, 35184439197825;
	sub.s64 	%rd217, %rd215, %rd216;
	shr.u64 	%rd218, %rd217, 1;
	add.s64 	%rd219, %rd218, %rd216;
	shr.u64 	%rd220, %rd219, 18;
	mul.lo.s64 	%rd221, %rd220, 524287;
	sub.s64 	%rd222, %rd215, %rd221;
	mul.lo.s64 	%rd223, %rd704, %rd222;
	mad.lo.s64 	%rd224, %rd5, %rd213, %rd223;
	mul.hi.u64 	%rd225, %rd224, 35184439197825;
	sub.s64 	%rd226, %rd224, %rd225;
	shr.u64 	%rd227, %rd226, 1;
	add.s64 	%rd228, %rd227, %rd225;
	shr.u64 	%rd229, %rd228, 18;
	mul.lo.s64 	%rd230, %rd229, 524287;
	sub.s64 	%rd704, %rd224, %rd230;
$L__BB0_11:
	cvt.u32.u64 	%r166, %rd704;
$L__BB0_12:
	setp.eq.s32 	%p10, %r154, 0;
	mul.lo.s32 	%r79, %r6, 15;
	mad.lo.s32 	%r80, %r7, -28, %r79;
	add.s32 	%r81, %r80, 14680036;
	mul.hi.u32 	%r82, %r81, 8193;
	sub.s32 	%r83, %r81, %r82;
	shr.u32 	%r84, %r83, 1;
	add.s32 	%r85, %r84, %r82;
	shr.u32 	%r86, %r85, 18;
	mul.lo.s32 	%r87, %r86, 524287;
	sub.s32 	%r167, %r81, %r87;
	@%p10 bra 	$L__BB0_21;
	cvt.u64.u32 	%rd233, %r6;
	sub.s64 	%rd19, 524287, %rd233;
	and.b32  	%r19, %r154, 3;
	setp.lt.u32 	%p11, %r154, 4;
	mov.b64 	%rd708, 15;
	mov.b64 	%rd707, 28;
	@%p11 bra 	$L__BB0_16;
	and.b32  	%r20, %r154, 2147483644;
	mov.b32 	%r163, 0;
	mov.b64 	%rd708, 15;
	mov.b64 	%rd707, 28;
$L__BB0_15:
	cvt.u64.u32 	%rd236, %r167;
	mul.lo.s64 	%rd237, %rd708, %rd236;
	mad.lo.s64 	%rd238, %rd19, %rd707, %rd237;
	mul.hi.u64 	%rd239, %rd238, 35184439197825;
	sub.s64 	%rd240, %rd238, %rd239;
	shr.u64 	%rd241, %rd240, 1;
	add.s64 	%rd242, %rd241, %rd239;
	shr.u64 	%rd243, %rd242, 18;
	mul.lo.s64 	%rd244, %rd243, 524287;
	sub.s64 	%rd245, %rd238, %rd244;
	mul.lo.s64 	%rd246, %rd708, %rd708;
	mad.lo.s64 	%rd247, %rd707, 524287, %rd246;
	shl.b64 	%rd248, %rd707, 1;
	sub.s64 	%rd249, %rd247, %rd248;
	mul.hi.u64 	%rd250, %rd249, 35184439197825;
	sub.s64 	%rd251, %rd249, %rd250;
	shr.u64 	%rd252, %rd251, 1;
	add.s64 	%rd253, %rd252, %rd250;
	shr.u64 	%rd254, %rd253, 18;
	mul.lo.s64 	%rd255, %rd254, 524287;
	sub.s64 	%rd256, %rd249, %rd255;
	mul.lo.s64 	%rd257, %rd707, %rd707;
	mul.hi.u64 	%rd258, %rd257, -9223354444635176895;
	shr.u64 	%rd259, %rd258, 18;
	mul.lo.s64 	%rd260, %rd259, 524287;
	sub.s64 	%rd261, %rd257, %rd260;
	mul.lo.s64 	%rd262, %rd245, %rd256;
	mad.lo.s64 	%rd263, %rd19, %rd261, %rd262;
	mul.hi.u64 	%rd264, %rd263, 35184439197825;
	sub.s64 	%rd265, %rd263, %rd264;
	shr.u64 	%rd266, %rd265, 1;
	add.s64 	%rd267, %rd266, %rd264;
	shr.u64 	%rd268, %rd267, 18;
	mul.lo.s64 	%rd269, %rd268, 524287;
	sub.s64 	%rd270, %rd263, %rd269;
	mul.lo.s64 	%rd271, %rd256, %rd256;
	mad.lo.s64 	%rd272, %rd261, 524287, %rd271;
	shl.b64 	%rd273, %rd261, 1;
	sub.s64 	%rd274, %rd272, %rd273;
	mul.hi.u64 	%rd275, %rd274, 35184439197825;
	sub.s64 	%rd276, %rd274, %rd275;
	shr.u64 	%rd277, %rd276, 1;
	add.s64 	%rd278, %rd277, %rd275;
	shr.u64 	%rd279, %rd278, 18;
	mul.lo.s64 	%rd280, %rd279, 524287;
	sub.s64 	%rd281, %rd274, %rd280;
	mul.lo.s64 	%rd282, %rd261, %rd261;
	mul.hi.u64 	%rd283, %rd282, 35184439197825;
	mul.lo.s64 	%rd284, %rd283, 524287;
	sub.s64 	%rd285, %rd282, %rd284;
	mul.lo.s64 	%rd286, %rd270, %rd281;
	mad.lo.s64 	%rd287, %rd19, %rd285, %rd286;
	mul.hi.u64 	%rd288, %rd287, 35184439197825;
	sub.s64 	%rd289, %rd287, %rd288;
	shr.u64 	%rd290, %rd289, 1;
	add.s64 	%rd291, %rd290, %rd288;
	shr.u64 	%rd292, %rd291, 18;
	mul.lo.s64 	%rd293, %rd292, 524287;
	sub.s64 	%rd294, %rd287, %rd293;
	mul.lo.s64 	%rd295, %rd281, %rd281;
	mad.lo.s64 	%rd296, %rd285, 524287, %rd295;
	shl.b64 	%rd297, %rd285, 1;
	sub.s64 	%rd298, %rd296, %rd297;
	mul.hi.u64 	%rd299, %rd298, 35184439197825;
	sub.s64 	%rd300, %rd298, %rd299;
	shr.u64 	%rd301, %rd300, 1;
	add.s64 	%rd302, %rd301, %rd299;
	shr.u64 	%rd303, %rd302, 18;
	mul.lo.s64 	%rd304, %rd303, 524287;
	sub.s64 	%rd305, %rd298, %rd304;
	mul.lo.s64 	%rd306, %rd285, %rd285;
	mul.hi.u64 	%rd307, %rd306, 35184439197825;
	mul.lo.s64 	%rd308, %rd307, 524287;
	sub.s64 	%rd309, %rd306, %rd308;
	mul.lo.s64 	%rd310, %rd294, %rd305;
	mad.lo.s64 	%rd311, %rd19, %rd309, %rd310;
	mul.hi.u64 	%rd312, %rd311, 35184439197825;
	sub.s64 	%rd313, %rd311, %rd312;
	shr.u64 	%rd314, %rd313, 1;
	add.s64 	%rd315, %rd314, %rd312;
	shr.u64 	%rd316, %rd315, 18;
	cvt.u32.u64 	%r90, %rd316;
	mov.b64 	%rd317, 524287;
	cvt.u32.u64 	%r91, %rd317;
	mul.lo.s32 	%r92, %r90, %r91;
	cvt.u32.u64 	%r93, %rd311;
	sub.s32 	%r167, %r93, %r92;
	mul.lo.s64 	%rd318, %rd305, %rd305;
	mad.lo.s64 	%rd319, %rd309, 524287, %rd318;
	shl.b64 	%rd320, %rd309, 1;
	sub.s64 	%rd321, %rd319, %rd320;
	mul.hi.u64 	%rd322, %rd321, 35184439197825;
	sub.s64 	%rd323, %rd321, %rd322;
	shr.u64 	%rd324, %rd323, 1;
	add.s64 	%rd325, %rd324, %rd322;
	shr.u64 	%rd326, %rd325, 18;
	mul.lo.s64 	%rd327, %rd326, 524287;
	sub.s64 	%rd708, %rd321, %rd327;
	mul.lo.s64 	%rd328, %rd309, %rd309;
	mul.hi.u64 	%rd329, %rd328, 35184439197825;
	mul.lo.s64 	%rd330, %rd329, 524287;
	sub.s64 	%rd707, %rd328, %rd330;
	add.s32 	%r163, %r163, 4;
	setp.ne.s32 	%p12, %r163, %r20;
	@%p12 bra 	$L__BB0_15;
$L__BB0_16:
	setp.eq.s32 	%p13, %r19, 0;
	@%p13 bra 	$L__BB0_21;
	cvt.u64.u32 	%rd331, %r167;
	mul.lo.s64 	%rd332, %rd708, %rd331;
	mad.lo.s64 	%rd333, %rd19, %rd707, %rd332;
	mul.hi.u64 	%rd334, %rd333, 35184439197825;
	sub.s64 	%rd335, %rd333, %rd334;
	shr.u64 	%rd336, %rd335, 1;
	add.s64 	%rd337, %rd336, %rd334;
	shr.u64 	%rd338, %rd337, 18;
	mul.lo.s64 	%rd339, %rd338, 524287;
	sub.s64 	%rd709, %rd333, %rd339;
	mul.lo.s64 	%rd340, %rd708, %rd708;
	mad.lo.s64 	%rd27, %rd707, 524287, %rd340;
	setp.eq.s32 	%p14, %r19, 1;
	@%p14 bra 	$L__BB0_20;
	mul.lo.s64 	%rd341, %rd707, %rd707;
	mul.hi.u64 	%rd342, %rd341, -9223354444635176895;
	shr.u64 	%rd343, %rd342, 18;
	mul.lo.s64 	%rd344, %rd343, 524287;
	sub.s64 	%rd28, %rd341, %rd344;
	shl.b64 	%rd345, %rd707, 1;
	sub.s64 	%rd346, %rd27, %rd345;
	mul.hi.u64 	%rd347, %rd346, 35184439197825;
	sub.s64 	%rd348, %rd346, %rd347;
	shr.u64 	%rd349, %rd348, 1;
	add.s64 	%rd350, %rd349, %rd347;
	shr.u64 	%rd351, %rd350, 18;
	mul.lo.s64 	%rd352, %rd351, 524287;
	sub.s64 	%rd353, %rd346, %rd352;
	mul.lo.s64 	%rd354, %rd709, %rd353;
	mad.lo.s64 	%rd355, %rd19, %rd28, %rd354;
	mul.hi.u64 	%rd356, %rd355, 35184439197825;
	sub.s64 	%rd357, %rd355, %rd356;
	shr.u64 	%rd358, %rd357, 1;
	add.s64 	%rd359, %rd358, %rd356;
	shr.u64 	%rd360, %rd359, 18;
	mul.lo.s64 	%rd361, %rd360, 524287;
	sub.s64 	%rd709, %rd355, %rd361;
	mul.lo.s64 	%rd362, %rd353, %rd353;
	mad.lo.s64 	%rd30, %rd28, 524287, %rd362;
	setp.eq.s32 	%p15, %r19, 2;
	@%p15 bra 	$L__BB0_20;
	mul.lo.s64 	%rd363, %rd28, %rd28;
	mul.hi.u64 	%rd364, %rd363, -9223354444635176895;
	shr.u64 	%rd365, %rd364, 18;
	mul.lo.s64 	%rd366, %rd365, 524287;
	sub.s64 	%rd367, %rd363, %rd366;
	shl.b64 	%rd368, %rd28, 1;
	sub.s64 	%rd369, %rd30, %rd368;
	mul.hi.u64 	%rd370, %rd369, 35184439197825;
	sub.s64 	%rd371, %rd369, %rd370;
	shr.u64 	%rd372, %rd371, 1;
	add.s64 	%rd373, %rd372, %rd370;
	shr.u64 	%rd374, %rd373, 18;
	mul.lo.s64 	%rd375, %rd374, 524287;
	sub.s64 	%rd376, %rd369, %rd375;
	mul.lo.s64 	%rd377, %rd709, %rd376;
	mad.lo.s64 	%rd378, %rd19, %rd367, %rd377;
	mul.hi.u64 	%rd379, %rd378, 35184439197825;
	sub.s64 	%rd380, %rd378, %rd379;
	shr.u64 	%rd381, %rd380, 1;
	add.s64 	%rd382, %rd381, %rd379;
	shr.u64 	%rd383, %rd382, 18;
	mul.lo.s64 	%rd384, %rd383, 524287;
	sub.s64 	%rd709, %rd378, %rd384;
$L__BB0_20:
	cvt.u32.u64 	%r167, %rd709;
$L__BB0_21:
	shr.u64 	%rd699, %rd4, 1;
	add.s32 	%r154, %r154, 1;
	setp.gt.u64 	%p16, %rd4, 1;
	@%p16 bra 	$L__BB0_2;
$L__BB0_22:
	shl.b32 	%r94, %r1, 2;
	mov.u32 	%r95, _ZZ26gm19_kernel_generate_arrayP10gm19_statePjPlE2xP;
	add.s32 	%r32, %r95, %r94;
	st.shared.u32 	[%r32], %r166;
	add.s64 	%rd710, %rd3, 1;
	setp.eq.s64 	%p17, %rd710, 0;
	@%p17 bra 	$L__BB0_44;
	mov.b32 	%r169, 0;
$L__BB0_24:
	mov.u64 	%rd35, %rd710;
	mov.u32 	%r35, %r181;
	mov.u32 	%r34, %r182;
	and.b64  	%rd385, %rd35, 1;
	setp.eq.b64 	%p18, %rd385, 1;
	not.pred 	%p19, %p18;
	@%p19 bra 	$L__BB0_43;
	setp.eq.s32 	%p20, %r169, 0;
	mov.u32 	%r181, %r34;
	@%p20 bra 	$L__BB0_34;
	cvt.u64.u32 	%rd388, %r35;
	sub.s64 	%rd36, 524287, %rd388;
	and.b32  	%r36, %r169, 3;
	setp.lt.u32 	%p21, %r169, 4;
	mov.b64 	%rd714, 15;
	mov.b64 	%rd713, 28;
	mov.u32 	%r181, %r34;
	@%p21 bra 	$L__BB0_29;
	and.b32  	%r98, %r169, -4;
	neg.s32 	%r172, %r98;
	mov.b64 	%rd714, 15;
	mov.b64 	%rd713, 28;
	mov.u32 	%r181, %r34;
$L__BB0_28:
	cvt.u64.u32 	%rd391, %r181;
	mul.lo.s64 	%rd392, %rd714, %rd391;
	mad.lo.s64 	%rd393, %rd36, %rd713, %rd392;
	mul.hi.u64 	%rd394, %rd393, 35184439197825;
	sub.s64 	%rd395, %rd393, %rd394;
	shr.u64 	%rd396, %rd395, 1;
	add.s64 	%rd397, %rd396, %rd394;
	shr.u64 	%rd398, %rd397, 18;
	mul.lo.s64 	%rd399, %rd398, 524287;
	sub.s64 	%rd400, %rd393, %rd399;
	mul.lo.s64 	%rd401, %rd714, %rd714;
	mad.lo.s64 	%rd402, %rd713, 524287, %rd401;
	shl.b64 	%rd403, %rd713, 1;
	sub.s64 	%rd404, %rd402, %rd403;
	mul.hi.u64 	%rd405, %rd404, 35184439197825;
	sub.s64 	%rd406, %rd404, %rd405;
	shr.u64 	%rd407, %rd406, 1;
	add.s64 	%rd408, %rd407, %rd405;
	shr.u64 	%rd409, %rd408, 18;
	mul.lo.s64 	%rd410, %rd409, 524287;
	sub.s64 	%rd411, %rd404, %rd410;
	mul.lo.s64 	%rd412, %rd713, %rd713;
	mul.hi.u64 	%rd413, %rd412, -9223354444635176895;
	shr.u64 	%rd414, %rd413, 18;
	mul.lo.s64 	%rd415, %rd414, 524287;
	sub.s64 	%rd416, %rd412, %rd415;
	mul.lo.s64 	%rd417, %rd400, %rd411;
	mad.lo.s64 	%rd418, %rd36, %rd416, %rd417;
	mul.hi.u64 	%rd419, %rd418, 35184439197825;
	sub.s64 	%rd420, %rd418, %rd419;
	shr.u64 	%rd421, %rd420, 1;
	add.s64 	%rd422, %rd421, %rd419;
	shr.u64 	%rd423, %rd422, 18;
	mul.lo.s64 	%rd424, %rd423, 524287;
	sub.s64 	%rd425, %rd418, %rd424;
	mul.lo.s64 	%rd426, %rd411, %rd411;
	mad.lo.s64 	%rd427, %rd416, 524287, %rd426;
	shl.b64 	%rd428, %rd416, 1;
	sub.s64 	%rd429, %rd427, %rd428;
	mul.hi.u64 	%rd430, %rd429, 35184439197825;
	sub.s64 	%rd431, %rd429, %rd430;
	shr.u64 	%rd432, %rd431, 1;
	add.s64 	%rd433, %rd432, %rd430;
	shr.u64 	%rd434, %rd433, 18;
	mul.lo.s64 	%rd435, %rd434, 524287;
	sub.s64 	%rd436, %rd429, %rd435;
	mul.lo.s64 	%rd437, %rd416, %rd416;
	mul.hi.u64 	%rd438, %rd437, 35184439197825;
	mul.lo.s64 	%rd439, %rd438, 524287;
	sub.s64 	%rd440, %rd437, %rd439;
	mul.lo.s64 	%rd441, %rd425, %rd436;
	mad.lo.s64 	%rd442, %rd36, %rd440, %rd441;
	mul.hi.u64 	%rd443, %rd442, 35184439197825;
	sub.s64 	%rd444, %rd442, %rd443;
	shr.u64 	%rd445, %rd444, 1;
	add.s64 	%rd446, %rd445, %rd443;
	shr.u64 	%rd447, %rd446, 18;
	mul.lo.s64 	%rd448, %rd447, 524287;
	sub.s64 	%rd449, %rd442, %rd448;
	mul.lo.s64 	%rd450, %rd436, %rd436;
	mad.lo.s64 	%rd451, %rd440, 524287, %rd450;
	shl.b64 	%rd452, %rd440, 1;
	sub.s64 	%rd453, %rd451, %rd452;
	mul.hi.u64 	%rd454, %rd453, 35184439197825;
	sub.s64 	%rd455, %rd453, %rd454;
	shr.u64 	%rd456, %rd455, 1;
	add.s64 	%rd457, %rd456, %rd454;
	shr.u64 	%rd458, %rd457, 18;
	mul.lo.s64 	%rd459, %rd458, 524287;
	sub.s64 	%rd460, %rd453, %rd459;
	mul.lo.s64 	%rd461, %rd440, %rd440;
	mul.hi.u64 	%rd462, %rd461, 35184439197825;
	mul.lo.s64 	%rd463, %rd462, 524287;
	sub.s64 	%rd464, %rd461, %rd463;
	mul.lo.s64 	%rd465, %rd449, %rd460;
	mad.lo.s64 	%rd466, %rd36, %rd464, %rd465;
	mul.hi.u64 	%rd467, %rd466, 35184439197825;
	sub.s64 	%rd468, %rd466, %rd467;
	shr.u64 	%rd469, %rd468, 1;
	add.s64 	%rd470, %rd469, %rd467;
	shr.u64 	%rd471, %rd470, 18;
	cvt.u32.u64 	%r99, %rd471;
	mov.b64 	%rd472, 524287;
	cvt.u32.u64 	%r100, %rd472;
	mul.lo.s32 	%r101, %r99, %r100;
	cvt.u32.u64 	%r102, %rd466;
	sub.s32 	%r181, %r102, %r101;
	mul.lo.s64 	%rd473, %rd460, %rd460;
	mad.lo.s64 	%rd474, %rd464, 524287, %rd473;
	shl.b64 	%rd475, %rd464, 1;
	sub.s64 	%rd476, %rd474, %rd475;
	mul.hi.u64 	%rd477, %rd476, 35184439197825;
	sub.s64 	%rd478, %rd476, %rd477;
	shr.u64 	%rd479, %rd478, 1;
	add.s64 	%rd480, %rd479, %rd477;
	shr.u64 	%rd481, %rd480, 18;
	mul.lo.s64 	%rd482, %rd481, 524287;
	sub.s64 	%rd714, %rd476, %rd482;
	mul.lo.s64 	%rd483, %rd464, %rd464;
	mul.hi.u64 	%rd484, %rd483, 35184439197825;
	mul.lo.s64 	%rd485, %rd484, 524287;
	sub.s64 	%rd713, %rd483, %rd485;
	add.s32 	%r172, %r172, 4;
	setp.ne.s32 	%p22, %r172, 0;
	@%p22 bra 	$L__BB0_28;
$L__BB0_29:
	setp.eq.s32 	%p23, %r36, 0;
	@%p23 bra 	$L__BB0_34;
	cvt.u64.u32 	%rd486, %r181;
	mul.lo.s64 	%rd487, %rd714, %rd486;
	mad.lo.s64 	%rd488, %rd36, %rd713, %rd487;
	mul.hi.u64 	%rd489, %rd488, 35184439197825;
	sub.s64 	%rd490, %rd488, %rd489;
	shr.u64 	%rd491, %rd490, 1;
	add.s64 	%rd492, %rd491, %rd489;
	shr.u64 	%rd493, %rd492, 18;
	mul.lo.s64 	%rd494, %rd493, 524287;
	sub.s64 	%rd715, %rd488, %rd494;
	mul.lo.s64 	%rd495, %rd714, %rd714;
	mad.lo.s64 	%rd44, %rd713, 524287, %rd495;
	setp.eq.s32 	%p24, %r36, 1;
	@%p24 bra 	$L__BB0_33;
	mul.lo.s64 	%rd496, %rd713, %rd713;
	mul.hi.u64 	%rd497, %rd496, -9223354444635176895;
	shr.u64 	%rd498, %rd497, 18;
	mul.lo.s64 	%rd499, %rd498, 524287;
	sub.s64 	%rd45, %rd496, %rd499;
	shl.b64 	%rd500, %rd713, 1;
	sub.s64 	%rd501, %rd44, %rd500;
	mul.hi.u64 	%rd502, %rd501, 35184439197825;
	sub.s64 	%rd503, %rd501, %rd502;
	shr.u64 	%rd504, %rd503, 1;
	add.s64 	%rd505, %rd504, %rd502;
	shr.u64 	%rd506, %rd505, 18;
	mul.lo.s64 	%rd507, %rd506, 524287;
	sub.s64 	%rd508, %rd501, %rd507;
	mul.lo.s64 	%rd509, %rd715, %rd508;
	mad.lo.s64 	%rd510, %rd36, %rd45, %rd509;
	mul.hi.u64 	%rd511, %rd510, 35184439197825;
	sub.s64 	%rd512, %rd510, %rd511;
	shr.u64 	%rd513, %rd512, 1;
	add.s64 	%rd514, %rd513, %rd511;
	shr.u64 	%rd515, %rd514, 18;
	mul.lo.s64 	%rd516, %rd515, 524287;
	sub.s64 	%rd715, %rd510, %rd516;
	mul.lo.s64 	%rd517, %rd508, %rd508;
	mad.lo.s64 	%rd47, %rd45, 524287, %rd517;
	setp.eq.s32 	%p25, %r36, 2;
	@%p25 bra 	$L__BB0_33;
	mul.lo.s64 	%rd518, %rd45, %rd45;
	mul.hi.u64 	%rd519, %rd518, -9223354444635176895;
	shr.u64 	%rd520, %rd519, 18;
	mul.lo.s64 	%rd521, %rd520, 524287;
	sub.s64 	%rd522, %rd518, %rd521;
	shl.b64 	%rd523, %rd45, 1;
	sub.s64 	%rd524, %rd47, %rd523;
	mul.hi.u64 	%rd525, %rd524, 35184439197825;
	sub.s64 	%rd526, %rd524, %rd525;
	shr.u64 	%rd527, %rd526, 1;
	add.s64 	%rd528, %rd527, %rd525;
	shr.u64 	%rd529, %rd528, 18;
	mul.lo.s64 	%rd530, %rd529, 524287;
	sub.s64 	%rd531, %rd524, %rd530;
	mul.lo.s64 	%rd532, %rd715, %rd531;
	mad.lo.s64 	%rd533, %rd36, %rd522, %rd532;
	mul.hi.u64 	%rd534, %rd533, 35184439197825;
	sub.s64 	%rd535, %rd533, %rd534;
	shr.u64 	%rd536, %rd535, 1;
	add.s64 	%rd537, %rd536, %rd534;
	shr.u64 	%rd538, %rd537, 18;
	mul.lo.s64 	%rd539, %rd538, 524287;
	sub.s64 	%rd715, %rd533, %rd539;
$L__BB0_33:
	cvt.u32.u64 	%r181, %rd715;
$L__BB0_34:
	setp.eq.s32 	%p26, %r169, 0;
	mul.lo.s32 	%r103, %r34, 15;
	mad.lo.s32 	%r104, %r35, -28, %r103;
	add.s32 	%r105, %r104, 14680036;
	mul.hi.u32 	%r106, %r105, 8193;
	sub.s32 	%r107, %r105, %r106;
	shr.u32 	%r108, %r107, 1;
	add.s32 	%r109, %r108, %r106;
	shr.u32 	%r110, %r109, 18;
	mul.lo.s32 	%r111, %r110, 524287;
	sub.s32 	%r182, %r105, %r111;
	@%p26 bra 	$L__BB0_43;
	cvt.u64.u32 	%rd542, %r34;
	sub.s64 	%rd50, 524287, %rd542;
	and.b32  	%r47, %r169, 3;
	setp.lt.u32 	%p27, %r169, 4;
	mov.b64 	%rd719, 15;
	mov.b64 	%rd718, 28;
	@%p27 bra 	$L__BB0_38;
	and.b32  	%r48, %r169, 2147483644;
	mov.b32 	%r178, 0;
	mov.b64 	%rd719, 15;
	mov.b64 	%rd718, 28;
$L__BB0_37:
	cvt.u64.u32 	%rd545, %r182;
	mul.lo.s64 	%rd546, %rd719, %rd545;
	mad.lo.s64 	%rd547, %rd50, %rd718, %rd546;
	mul.hi.u64 	%rd548, %rd547, 35184439197825;
	sub.s64 	%rd549, %rd547, %rd548;
	shr.u64 	%rd550, %rd549, 1;
	add.s64 	%rd551, %rd550, %rd548;
	shr.u64 	%rd552, %rd551, 18;
	mul.lo.s64 	%rd553, %rd552, 524287;
	sub.s64 	%rd554, %rd547, %rd553;
	mul.lo.s64 	%rd555, %rd719, %rd719;
	mad.lo.s64 	%rd556, %rd718, 524287, %rd555;
	shl.b64 	%rd557, %rd718, 1;
	sub.s64 	%rd558, %rd556, %rd557;
	mul.hi.u64 	%rd559, %rd558, 35184439197825;
	sub.s64 	%rd560, %rd558, %rd559;
	shr.u64 	%rd561, %rd560, 1;
	add.s64 	%rd562, %rd561, %rd559;
	shr.u64 	%rd563, %rd562, 18;
	mul.lo.s64 	%rd564, %rd563, 524287;
	sub.s64 	%rd565, %rd558, %rd564;
	mul.lo.s64 	%rd566, %rd718, %rd718;
	mul.hi.u64 	%rd567, %rd566, -9223354444635176895;
	shr.u64 	%rd568, %rd567, 18;
	mul.lo.s64 	%rd569, %rd568, 524287;
	sub.s64 	%rd570, %rd566, %rd569;
	mul.lo.s64 	%rd571, %rd554, %rd565;
	mad.lo.s64 	%rd572, %rd50, %rd570, %rd571;
	mul.hi.u64 	%rd573, %rd572, 35184439197825;
	sub.s64 	%rd574, %rd572, %rd573;
	shr.u64 	%rd575, %rd574, 1;
	add.s64 	%rd576, %rd575, %rd573;
	shr.u64 	%rd577, %rd576, 18;
	mul.lo.s64 	%rd578, %rd577, 524287;
	sub.s64 	%rd579, %rd572, %rd578;
	mul.lo.s64 	%rd580, %rd565, %rd565;
	mad.lo.s64 	%rd581, %rd570, 524287, %rd580;
	shl.b64 	%rd582, %rd570, 1;
	sub.s64 	%rd583, %rd581, %rd582;
	mul.hi.u64 	%rd584, %rd583, 35184439197825;
	sub.s64 	%rd585, %rd583, %rd584;
	shr.u64 	%rd586, %rd585, 1;
	add.s64 	%rd587, %rd586, %rd584;
	shr.u64 	%rd588, %rd587, 18;
	mul.lo.s64 	%rd589, %rd588, 524287;
	sub.s64 	%rd590, %rd583, %rd589;
	mul.lo.s64 	%rd591, %rd570, %rd570;
	mul.hi.u64 	%rd592, %rd591, 35184439197825;
	mul.lo.s64 	%rd593, %rd592, 524287;
	sub.s64 	%rd594, %rd591, %rd593;
	mul.lo.s64 	%rd595, %rd579, %rd590;
	mad.lo.s64 	%rd596, %rd50, %rd594, %rd595;
	mul.hi.u64 	%rd597, %rd596, 35184439197825;
	sub.s64 	%rd598, %rd596, %rd597;
	shr.u64 	%rd599, %rd598, 1;
	add.s64 	%rd600, %rd599, %rd597;
	shr.u64 	%rd601, %rd600, 18;
	mul.lo.s64 	%rd602, %rd601, 524287;
	sub.s64 	%rd603, %rd596, %rd602;
	mul.lo.s64 	%rd604, %rd590, %rd590;
	mad.lo.s64 	%rd605, %rd594, 524287, %rd604;
	shl.b64 	%rd606, %rd594, 1;
	sub.s64 	%rd607, %rd605, %rd606;
	mul.hi.u64 	%rd608, %rd607, 35184439197825;
	sub.s64 	%rd609, %rd607, %rd608;
	shr.u64 	%rd610, %rd609, 1;
	add.s64 	%rd611, %rd610, %rd608;
	shr.u64 	%rd612, %rd611, 18;
	mul.lo.s64 	%rd613, %rd612, 524287;
	sub.s64 	%rd614, %rd607, %rd613;
	mul.lo.s64 	%rd615, %rd594, %rd594;
	mul.hi.u64 	%rd616, %rd615, 35184439197825;
	mul.lo.s64 	%rd617, %rd616, 524287;
	sub.s64 	%rd618, %rd615, %rd617;
	mul.lo.s64 	%rd619, %rd603, %rd614;
	mad.lo.s64 	%rd620, %rd50, %rd618, %rd619;
	mul.hi.u64 	%rd621, %rd620, 35184439197825;
	sub.s64 	%rd622, %rd620, %rd621;
	shr.u64 	%rd623, %rd622, 1;
	add.s64 	%rd624, %rd623, %rd621;
	shr.u64 	%rd625, %rd624, 18;
	cvt.u32.u64 	%r114, %rd625;
	mov.b64 	%rd626, 524287;
	cvt.u32.u64 	%r115, %rd626;
	mul.lo.s32 	%r116, %r114, %r115;
	cvt.u32.u64 	%r117, %rd620;
	sub.s32 	%r182, %r117, %r116;
	mul.lo.s64 	%rd627, %rd614, %rd614;
	mad.lo.s64 	%rd628, %rd618, 524287, %rd627;
	shl.b64 	%rd629, %rd618, 1;
	sub.s64 	%rd630, %rd628, %rd629;
	mul.hi.u64 	%rd631, %rd630, 35184439197825;
	sub.s64 	%rd632, %rd630, %rd631;
	shr.u64 	%rd633, %rd632, 1;
	add.s64 	%rd634, %rd633, %rd631;
	shr.u64 	%rd635, %rd634, 18;
	mul.lo.s64 	%rd636, %rd635, 524287;
	sub.s64 	%rd719, %rd630, %rd636;
	mul.lo.s64 	%rd637, %rd618, %rd618;
	mul.hi.u64 	%rd638, %rd637, 35184439197825;
	mul.lo.s64 	%rd639, %rd638, 524287;
	sub.s64 	%rd718, %rd637, %rd639;
	add.s32 	%r178, %r178, 4;
	setp.ne.s32 	%p28, %r178, %r48;
	@%p28 bra 	$L__BB0_37;
$L__BB0_38:
	setp.eq.s32 	%p29, %r47, 0;
	@%p29 bra 	$L__BB0_43;
	cvt.u64.u32 	%rd640, %r182;
	mul.lo.s64 	%rd641, %rd719, %rd640;
	mad.lo.s64 	%rd642, %rd50, %rd718, %rd641;
	mul.hi.u64 	%rd643, %rd642, 35184439197825;
	sub.s64 	%rd644, %rd642, %rd643;
	shr.u64 	%rd645, %rd644, 1;
	add.s64 	%rd646, %rd645, %rd643;
	shr.u64 	%rd647, %rd646, 18;
	mul.lo.s64 	%rd648, %rd647, 524287;
	sub.s64 	%rd720, %rd642, %rd648;
	mul.lo.s64 	%rd649, %rd719, %rd719;
	mad.lo.s64 	%rd58, %rd718, 524287, %rd649;
	setp.eq.s32 	%p30, %r47, 1;
	@%p30 bra 	$L__BB0_42;
	mul.lo.s64 	%rd650, %rd718, %rd718;
	mul.hi.u64 	%rd651, %rd650, -9223354444635176895;
	shr.u64 	%rd652, %rd651, 18;
	mul.lo.s64 	%rd653, %rd652, 524287;
	sub.s64 	%rd59, %rd650, %rd653;
	shl.b64 	%rd654, %rd718, 1;
	sub.s64 	%rd655, %rd58, %rd654;
	mul.hi.u64 	%rd656, %rd655, 35184439197825;
	sub.s64 	%rd657, %rd655, %rd656;
	shr.u64 	%rd658, %rd657, 1;
	add.s64 	%rd659, %rd658, %rd656;
	shr.u64 	%rd660, %rd659, 18;
	mul.lo.s64 	%rd661, %rd660, 524287;
	sub.s64 	%rd662, %rd655, %rd661;
	mul.lo.s64 	%rd663, %rd720, %rd662;
	mad.lo.s64 	%rd664, %rd50, %rd59, %rd663;
	mul.hi.u64 	%rd665, %rd664, 35184439197825;
	sub.s64 	%rd666, %rd664, %rd665;
	shr.u64 	%rd667, %rd666, 1;
	add.s64 	%rd668, %rd667, %rd665;
	shr.u64 	%rd669, %rd668, 18;
	mul.lo.s64 	%rd670, %rd669, 524287;
	sub.s64 	%rd720, %rd664, %rd670;
	mul.lo.s64 	%rd671, %rd662, %rd662;
	mad.lo.s64 	%rd61, %rd59, 524287, %rd671;
	setp.eq.s32 	%p31, %r47, 2;
	@%p31 bra 	$L__BB0_42;
	mul.lo.s64 	%rd672, %rd59, %rd59;
	mul.hi.u64 	%rd673, %rd672, -9223354444635176895;
	shr.u64 	%rd674, %rd673, 18;
	mul.lo.s64 	%rd675, %rd674, 524287;
	sub.s64 	%rd676, %rd672, %rd675;
	shl.b64 	%rd677, %rd59, 1;
	sub.s64 	%rd678, %rd61, %rd677;
	mul.hi.u64 	%rd679, %rd678, 35184439197825;
	sub.s64 	%rd680, %rd678, %rd679;
	shr.u64 	%rd681, %rd680, 1;
	add.s64 	%rd682, %rd681, %rd679;
	shr.u64 	%rd683, %rd682, 18;
	mul.lo.s64 	%rd684, %rd683, 524287;
	sub.s64 	%rd685, %rd678, %rd684;
	mul.lo.s64 	%rd686, %rd720, %rd685;
	mad.lo.s64 	%rd687, %rd50, %rd676, %rd686;
	mul.hi.u64 	%rd688, %rd687, 35184439197825;
	sub.s64 	%rd689, %rd687, %rd688;
	shr.u64 	%rd690, %rd689, 1;
	add.s64 	%rd691, %rd690, %rd688;
	shr.u64 	%rd692, %rd691, 18;
	mul.lo.s64 	%rd693, %rd692, 524287;
	sub.s64 	%rd720, %rd687, %rd693;
$L__BB0_42:
	cvt.u32.u64 	%r182, %rd720;
$L__BB0_43:
	shr.u64 	%rd710, %rd35, 1;
	add.s32 	%r169, %r169, 1;
	setp.gt.u64 	%p32, %rd35, 1;
	@%p32 bra 	$L__BB0_24;
$L__BB0_44:
	shl.b32 	%r118, %r1, 2;
	mov.u32 	%r119, _ZZ26gm19_kernel_generate_arrayP10gm19_statePjPlE2xN;
	add.s32 	%r60, %r119, %r118;
	st.shared.u32 	[%r60], %r181;
	setp.lt.s64 	%p33, %rd2, 1;
	@%p33 bra 	$L__BB0_53;
	mov.b32 	%r121, 1;
	shl.b32 	%r61, %r121, %r2;
	mov.u32 	%r123, _ZZ26gm19_kernel_generate_arrayP10gm19_statePjPlE1a;
	add.s32 	%r62, %r123, %r118;
	and.b32  	%r63, %r1, 3;
	and.b32  	%r64, %r1, 15;
	cvta.to.global.u64 	%rd65, %rd68;
	mov.b32 	%r184, 0;
	mov.b64 	%rd721, 0;
$L__BB0_46:
	setp.ne.s32 	%p34, %r63, 0;
	ld.shared.u32 	%r124, [%r60];
	ld.shared.u32 	%r125, [%r32];
	mul.lo.s32 	%r126, %r125, -28;
	mad.lo.s32 	%r127, %r124, 15, %r126;
	add.s32 	%r128, %r127, 14680036;
	mul.hi.u32 	%r129, %r128, 8193;
	sub.s32 	%r130, %r128, %r129;
	shr.u32 	%r131, %r130, 1;
	add.s32 	%r132, %r131, %r129;
	shr.u32 	%r133, %r132, 18;
	mul.lo.s32 	%r134, %r133, 524287;
	sub.s32 	%r135, %r128, %r134;
	st.shared.u32 	[%r32], %r124;
	st.shared.u32 	[%r60], %r135;
	setp.lt.u32 	%p35, %r135, 262144;
	selp.b32 	%r136, 0, %r61, %p35;
	st.shared.u32 	[%r62], %r136;
	bar.sync 	0;
	@%p34 bra 	$L__BB0_48;
	ld.shared.u32 	%r137, [%r62];
	ld.shared.u32 	%r138, [%r62+4];
	add.s32 	%r139, %r138, %r137;
	ld.shared.u32 	%r140, [%r62+8];
	add.s32 	%r141, %r139, %r140;
	ld.shared.u32 	%r142, [%r62+12];
	add.s32 	%r143, %r141, %r142;
	st.shared.u32 	[%r62], %r143;
$L__BB0_48:
	setp.ne.s32 	%p36, %r64, 0;
	bar.sync 	0;
	@%p36 bra 	$L__BB0_50;
	ld.shared.u32 	%r144, [%r62];
	ld.shared.u32 	%r145, [%r62+16];
	add.s32 	%r146, %r145, %r144;
	ld.shared.u32 	%r147, [%r62+32];
	add.s32 	%r148, %r146, %r147;
	ld.shared.u32 	%r149, [%r62+48];
	add.s32 	%r150, %r148, %r149;
	st.shared.u32 	[%r62], %r150;
$L__BB0_50:
	setp.ne.s32 	%p37, %r2, 0;
	bar.sync 	0;
	@%p37 bra 	$L__BB0_52;
	ld.shared.u32 	%r151, [%r62];
	ld.shared.u32 	%r152, [%r62+64];
	add.s32 	%r153, %r152, %r151;
	add.s64 	%rd695, %rd721, %rd3;
	shl.b64 	%rd696, %rd695, 2;
	add.s64 	%rd697, %rd65, %rd696;
	st.global.u32 	[%rd697], %r153;
$L__BB0_52:
	add.s32 	%r184, %r184, 1;
	cvt.u64.u32 	%rd721, %r184;
	ld.global.u64 	%rd698, [%rd1];
	setp.gt.s64 	%p38, %rd698, %rd721;
	@%p38 bra 	$L__BB0_46;
$L__BB0_53:
	ret;

}
	// .globl	_Z32gm19_kernel_generate_array_floatP10gm19_statePfPl
.visible .entry _Z32gm19_kernel_generate_array_floatP10gm19_statePfPl(
	.param .u64 .ptr .align 1 _Z32gm19_kernel_generate_array_floatP10gm19_statePfPl_param_0,
	.param .u64 .ptr .align 1 _Z32gm19_kernel_generate_array_floatP10gm19_statePfPl_param_1,
	.param .u64 .ptr .align 1 _Z32gm19_kernel_generate_array_floatP10gm19_statePfPl_param_2
)
{
	.reg .pred 	%p<39>;
	.reg .b32 	%r<185>;
	.reg .b32 	%f<3>;
	.reg .b64 	%rd<722>;
	// demoted variable
	.shared .align 4 .b8 _ZZ32gm19_kernel_generate_array_floatP10gm19_statePfPlE2xP[512];
	// demoted variable
	.shared .align 4 .b8 _ZZ32gm19_kernel_generate_array_floatP10gm19_statePfPlE2xN[512];
	// demoted variable
	.shared .align 4 .b8 _ZZ32gm19_kernel_generate_array_floatP10gm19_statePfPlE1a[512];
	ld.param.u64 	%rd69, [_Z32gm19_kernel_generate_array_floatP10gm19_statePfPl_param_0];
	ld.param.u64 	%rd68, [_Z32gm19_kernel_generate_array_floatP10gm19_statePfPl_param_1];
	ld.param.u64 	%rd70, [_Z32gm19_kernel_generate_array_floatP10gm19_statePfPl_param_2];
	cvta.to.global.u64 	%rd71, %rd69;
	cvta.to.global.u64 	%rd1, %rd70;
	mov.u32 	%r1, %tid.x;
	and.b32  	%r2, %r1, 31;
	mov.u32 	%r67, %ctaid.x;
	mov.u32 	%r68, %ntid.x;
	mad.lo.s32 	%r69, %r67, %r68, %r1;
	shr.u32 	%r70, %r69, 5;
	cvt.u64.u32 	%rd72, %r70;
	ld.global.u64 	%rd2, [%rd1];
	mul.lo.s64 	%rd3, %rd2, %rd72;
	shl.b32 	%r71, %r1, 2;
	cvt.u64.u32 	%rd73, %r71;
	and.b64  	%rd74, %rd73, 124;
	add.s64 	%rd75, %rd71, %rd74;
	ld.global.u32 	%r181, [%rd75+128];
	ld.global.u32 	%r182, [%rd75];
	setp.eq.s64 	%p1, %rd3, 0;
	mov.u32 	%r166, %r181;
	@%p1 bra 	$L__BB1_22;
	mov.b32 	%r154, 0;
	mov.u32 	%r167, %r182;
	mov.u32 	%r166, %r181;
	mov.u64 	%rd699, %rd3;
$L__BB1_2:
	mov.u64 	%rd4, %rd699;
	mov.u32 	%r7, %r166;
	mov.u32 	%r6, %r167;
	and.b64  	%rd76, %rd4, 1;
	setp.eq.b64 	%p2, %rd76, 1;
	not.pred 	%p3, %p2;
	@%p3 bra 	$L__BB1_21;
	setp.eq.s32 	%p4, %r154, 0;
	mov.u32 	%r166, %r6;
	@%p4 bra 	$L__BB1_12;
	cvt.u64.u32 	%rd79, %r7;
	sub.s64 	%rd5, 524287, %rd79;
	and.b32  	%r8, %r154, 3;
	setp.lt.u32 	%p5, %r154, 4;
	mov.b64 	%rd703, 15;
	mov.b64 	%rd702, 28;
	mov.u32 	%r166, %r6;
	@%p5 bra 	$L__BB1_7;
	and.b32  	%r9, %r154, 2147483644;
	mov.b32 	%r158, 0;
	mov.b64 	%rd703, 15;
	mov.b64 	%rd702, 28;
	mov.u32 	%r166, %r6;
$L__BB1_6:
	cvt.u64.u32 	%rd82, %r166;
	mul.lo.s64 	%rd83, %rd703, %rd82;
	mad.lo.s64 	%rd84, %rd5, %rd702, %rd83;
	mul.hi.u64 	%rd85, %rd84, 35184439197825;
	sub.s64 	%rd86, %rd84, %rd85;
	shr.u64 	%rd87, %rd86, 1;
	add.s64 	%rd88, %rd87, %rd85;
	shr.u64 	%rd89, %rd88, 18;
	mul.lo.s64 	%rd90, %rd89, 524287;
	sub.s64 	%rd91, %rd84, %rd90;
	mul.lo.s64 	%rd92, %rd703, %rd703;
	mad.lo.s64 	%rd93, %rd702, 524287, %rd92;
	shl.b64 	%rd94, %rd702, 1;
	sub.s64 	%rd95, %rd93, %rd94;
	mul.hi.u64 	%rd96, %rd95, 35184439197825;
	sub.s64 	%rd97, %rd95, %rd96;
	shr.u64 	%rd98, %rd97, 1;
	add.s64 	%rd99, %rd98, %rd96;
	shr.u64 	%rd100, %rd99, 18;
	mul.lo.s64 	%rd101, %rd100, 524287;
	sub.s64 	%rd102, %rd95, %rd101;
	mul.lo.s64 	%rd103, %rd702, %rd702;
	mul.hi.u64 	%rd104, %rd103, -9223354444635176895;
	shr.u64 	%rd105, %rd104, 18;
	mul.lo.s64 	%rd106, %rd105, 524287;
	sub.s64 	%rd107, %rd103, %rd106;
	mul.lo.s64 	%rd108, %rd91, %rd102;
	mad.lo.s64 	%rd109, %rd5, %rd107, %rd108;
	mul.hi.u64 	%rd110, %rd109, 35184439197825;
	sub.s64 	%rd111, %rd109, %rd110;
	shr.u64 	%rd112, %rd111, 1;
	add.s64 	%rd113, %rd112, %rd110;
	shr.u64 	%rd114, %rd113, 18;
	mul.lo.s64 	%rd115, %rd114, 524287;
	sub.s64 	%rd116, %rd109, %rd115;
	mul.lo.s64 	%rd117, %rd102, %rd102;
	mad.lo.s64 	%rd118, %rd107, 524287, %rd117;
	shl.b64 	%rd119, %rd107, 1;
	sub.s64 	%rd120, %rd118, %rd119;
	mul.hi.u64 	%rd121, %rd120, 35184439197825;
	sub.s64 	%rd122, %rd120, %rd121;
	shr.u64 	%rd123, %rd122, 1;
	add.s64 	%rd124, %rd123, %rd121;
	shr.u64 	%rd125, %rd124, 18;
	mul.lo.s64 	%rd126, %rd125, 524287;
	sub.s64 	%rd127, %rd120, %rd126;
	mul.lo.s64 	%rd128, %rd107, %rd107;
	mul.hi.u64 	%rd129, %rd128, 35184439197825;
	mul.lo.s64 	%rd130, %rd129, 524287;
	sub.s64 	%rd131, %rd128, %rd130;
	mul.lo.s64 	%rd132, %rd116, %rd127;
	mad.lo.s64 	%rd133, %rd5, %rd131, %rd132;
	mul.hi.u64 	%rd134, %rd133, 35184439197825;
	sub.s64 	%rd135, %rd133, %rd134;
	shr.u64 	%rd136, %rd135, 1;
	add.s64 	%rd137, %rd136, %rd134;
	shr.u64 	%rd138, %rd137, 18;
	mul.lo.s64 	%rd139, %rd138, 524287;
	sub.s64 	%rd140, %rd133, %rd139;
	mul.lo.s64 	%rd141, %rd127, %rd127;
	mad.lo.s64 	%rd142, %rd131, 524287, %rd141;
	shl.b64 	%rd143, %rd131, 1;
	sub.s64 	%rd144, %rd142, %rd143;
	mul.hi.u64 	%rd145, %rd144, 35184439197825;
	sub.s64 	%rd146, %rd144, %rd145;
	shr.u64 	%rd147, %rd146, 1;
	add.s64 	%rd148, %rd147, %rd145;
	shr.u64 	%rd149, %rd148, 18;
	mul.lo.s64 	%rd150, %rd149, 524287;
	sub.s64 	%rd151, %rd144, %rd150;
	mul.lo.s64 	%rd152, %rd131, %rd131;
	mul.hi.u64 	%rd153, %rd152, 35184439197825;
	mul.lo.s64 	%rd154, %rd153, 524287;
	sub.s64 	%rd155, %rd152, %rd154;
	mul.lo.s64 	%rd156, %rd140, %rd151;
	mad.lo.s64 	%rd157, %rd5, %rd155, %rd156;
	mul.hi.u64 	%rd158, %rd157, 35184439197825;
	sub.s64 	%rd159, %rd157, %rd158;
	shr.u64 	%rd160, %rd159, 1;
	add.s64 	%rd161, %rd160, %rd158;
	shr.u64 	%rd162, %rd161, 18;
	cvt.u32.u64 	%r75, %rd162;
	mov.b64 	%rd163, 524287;
	cvt.u32.u64 	%r76, %rd163;
	mul.lo.s32 	%r77, %r75, %r76;
	cvt.u32.u64 	%r78, %rd157;
	sub.s32 	%r166, %r78, %r77;
	mul.lo.s64 	%rd164, %rd151, %rd151;
	mad.lo.s64 	%rd165, %rd155, 524287, %rd164;
	shl.b64 	%rd166, %rd155, 1;
	sub.s64 	%rd167, %rd165, %rd166;
	mul.hi.u64 	%rd168, %rd167, 35184439197825;
	sub.s64 	%rd169, %rd167, %rd168;
	shr.u64 	%rd170, %rd169, 1;
	add.s64 	%rd171, %rd170, %rd168;
	shr.u64 	%rd172, %rd171, 18;
	mul.lo.s64 	%rd173, %rd172, 524287;
	sub.s64 	%rd703, %rd167, %rd173;
	mul.lo.s64 	%rd174, %rd155, %rd155;
	mul.hi.u64 	%rd175, %rd174, 35184439197825;
	mul.lo.s64 	%rd176, %rd175, 524287;
	sub.s64 	%rd702, %rd174, %rd176;
	add.s32 	%r158, %r158, 4;
	setp.ne.s32 	%p6, %r158, %r9;
	@%p6 bra 	$L__BB1_6;
$L__BB1_7:
	setp.eq.s32 	%p7, %r8, 0;
	@%p7 bra 	$L__BB1_12;
	cvt.u64.u32 	%rd177, %r166;
	mul.lo.s64 	%rd178, %rd703, %rd177;
	mad.lo.s64 	%rd179, %rd5, %rd702, %rd178;
	mul.hi.u64 	%rd180, %rd179, 35184439197825;
	sub.s64 	%rd181, %rd179, %rd180;
	shr.u64 	%rd182, %rd181, 1;
	add.s64 	%rd183, %rd182, %rd180;
	shr.u64 	%rd184, %rd183, 18;
	mul.lo.s64 	%rd185, %rd184, 524287;
	sub.s64 	%rd704, %rd179, %rd185;
	mul.lo.s64 	%rd186, %rd703, %rd703;
	mad.lo.s64 	%rd13, %rd702, 524287, %rd186;
	setp.eq.s32 	%p8, %r8, 1;
	@%p8 bra 	$L__BB1_11;
	mul.lo.s64 	%rd187, %rd702, %rd702;
	mul.hi.u64 	%rd188, %rd187, -9223354444635176895;
	shr.u64 	%rd189, %rd188, 18;
	mul.lo.s64 	%rd190, %rd189, 524287;
	sub.s64 	%rd14, %rd187, %rd190;
	shl.b64 	%rd191, %rd702, 1;
	sub.s64 	%rd192, %rd13, %rd191;
	mul.hi.u64 	%rd193, %rd192, 35184439197825;
	sub.s64 	%rd194, %rd192, %rd193;
	shr.u64 	%rd195, %rd194, 1;
	add.s64 	%rd196, %rd195, %rd193;
	shr.u64 	%rd197, %rd196, 18;
	mul.lo.s64 	%rd198, %rd197, 524287;
	sub.s64 	%rd199, %rd192, %rd198;
	mul.lo.s64 	%rd200, %rd704, %rd199;
	mad.lo.s64 	%rd201, %rd5, %rd14, %rd200;
	mul.hi.u64 	%rd202, %rd201, 35184439197825;
	sub.s64 	%rd203, %rd201, %rd202;
	shr.u64 	%rd204, %rd203, 1;
	add.s64 	%rd205, %rd204, %rd202;
	shr.u64 	%rd206, %rd205, 18;
	mul.lo.s64 	%rd207, %rd206, 524287;
	sub.s64 	%rd704, %rd201, %rd207;
	mul.lo.s64 	%rd208, %rd199, %rd199;
	mad.lo.s64 	%rd16, %rd14, 524287, %rd208;
	setp.eq.s32 	%p9, %r8, 2;
	@%p9 bra 	$L__BB1_11;
	mul.lo.s64 	%rd209, %rd14, %rd14;
	mul.hi.u64 	%rd210, %rd209, -9223354444635176895;
	shr.u64 	%rd211, %rd210, 18;
	mul.lo.s64 	%rd212, %rd211, 524287;
	sub.s64 	%rd213, %rd209, %rd212;
	shl.b64 	%rd214, %rd14, 1;
	sub.s64 	%rd215, %rd16, %rd214;
	mul.hi.u64 	%rd216, %rd215, 35184439197825;
	sub.s64 	%rd217, %rd215, %rd216;
	shr.u64 	%rd218, %rd217, 1;
	add.s64 	%rd219, %rd218, %rd216;
	shr.u64 	%rd220, %rd219, 18;
	mul.lo.s64 	%rd221, %rd220, 524287;
	sub.s64 	%rd222, %rd215, %rd221;
	mul.lo.s64 	%rd223, %rd704, %rd222;
	mad.lo.s64 	%rd224, %rd5, %rd213, %rd223;
	mul.hi.u64 	%rd225, %rd224, 35184439197825;
	sub.s64 	%rd226, %rd224, %rd225;
	shr.u64 	%rd227, %rd226, 1;
	add.s64 	%rd228, %rd227, %rd225;
	shr.u64 	%rd229, %rd228, 18;
	mul.lo.s64 	%rd230, %rd229, 524287;
	sub.s64 	%rd704, %rd224, %rd230;
$L__BB1_11:
	cvt.u32.u64 	%r166, %rd704;
$L__BB1_12:
	setp.eq.s32 	%p10, %r154, 0;
	mul.lo.s32 	%r79, %r6, 15;
	mad.lo.s32 	%r80, %r7, -28, %r79;
	add.s32 	%r81, %r80, 14680036;
	mul.hi.u32 	%r82, %r81, 8193;
	sub.s32 	%r83, %r81, %r82;
	shr.u32 	%r84, %r83, 1;
	add.s32 	%r85, %r84, %r82;
	shr.u32 	%r86, %r85, 18;
	mul.lo.s32 	%r87, %r86, 524287;
	sub.s32 	%r167, %r81, %r87;
	@%p10 bra 	$L__BB1_21;
	cvt.u64.u32 	%rd233, %r6;
	sub.s64 	%rd19, 524287, %rd233;
	and.b32  	%r19, %r154, 3;
	setp.lt.u32 	%p11, %r154, 4;
	mov.b64 	%rd708, 15;
	mov.b64 	%rd707, 28;
	@%p11 bra 	$L__BB1_16;
	and.b32  	%r20, %r154, 2147483644;
	mov.b32 	%r163, 0;
	mov.b64 	%rd708, 15;
	mov.b64 	%rd707, 28;
$L__BB1_15:
	cvt.u64.u32 	%rd236, %r167;
	mul.lo.s64 	%rd237, %rd708, %rd236;
	mad.lo.s64 	%rd238, %rd19, %rd707, %rd237;
	mul.hi.u64 	%rd239, %rd238, 35184439197825;
	sub.s64 	%rd240, %rd238, %rd239;
	shr.u64 	%rd241, %rd240, 1;
	add.s64 	%rd242, %rd241, %rd239;
	shr.u64 	%rd243, %rd242, 18;
	mul.lo.s64 	%rd244, %rd243, 524287;
	sub.s64 	%rd245, %rd238, %rd244;
	mul.lo.s64 	%rd246, %rd708, %rd708;
	mad.lo.s64 	%rd247, %rd707, 524287, %rd246;
	shl.b64 	%rd248, %rd707, 1;
	sub.s64 	%rd249, %rd247, %rd248;
	mul.hi.u64 	%rd250, %rd249, 35184439197825;
	sub.s64 	%rd251, %rd249, %rd250;
	shr.u64 	%rd252, %rd251, 1;
	add.s64 	%rd253, %rd252, %rd250;
	shr.u64 	%rd254, %rd253, 18;
	mul.lo.s64 	%rd255, %rd254, 524287;
	sub.s64 	%rd256, %rd249, %rd255;
	mul.lo.s64 	%rd257, %rd707, %rd707;
	mul.hi.u64 	%rd258, %rd257, -9223354444635176895;
	shr.u64 	%rd259, %rd258, 18;
	mul.lo.s64 	%rd260, %rd259, 524287;
	sub.s64 	%rd261, %rd257, %rd260;
	mul.lo.s64 	%rd262, %rd245, %rd256;
	mad.lo.s64 	%rd263, %rd19, %rd261, %rd262;
	mul.hi.u64 	%rd264, %rd263, 35184439197825;
	sub.s64 	%rd265, %rd263, %rd264;
	shr.u64 	%rd266, %rd265, 1;
	add.s64 	%rd267, %rd266, %rd264;
	shr.u64 	%rd268, %rd267, 18;
	mul.lo.s64 	%rd269, %rd268, 524287;
	sub.s64 	%rd270, %rd263, %rd269;
	mul.lo.s64 	%rd271, %rd256, %rd256;
	mad.lo.s64 	%rd272, %rd261, 524287, %rd271;
	shl.b64 	%rd273, %rd261, 1;
	sub.s64 	%rd274, %rd272, %rd273;
	mul.hi.u64 	%rd275, %rd274, 35184439197825;
	sub.s64 	%rd276, %rd274, %rd275;
	shr.u64 	%rd277, %rd276, 1;
	add.s64 	%rd278, %rd277, %rd275;
	shr.u64 	%rd279, %rd278, 18;
	mul.lo.s64 	%rd280, %rd279, 524287;
	sub.s64 	%rd281, %rd274, %rd280;
	mul.lo.s64 	%rd282, %rd261, %rd261;
	mul.hi.u64 	%rd283, %rd282, 35184439197825;
	mul.lo.s64 	%rd284, %rd283, 524287;
	sub.s64 	%rd285, %rd282, %rd284;
	mul.lo.s64 	%rd286, %rd270, %rd281;
	mad.lo.s64 	%rd287, %rd19, %rd285, %rd286;
	mul.hi.u64 	%rd288, %rd287, 35184439197825;
	sub.s64 	%rd289, %rd287, %rd288;
	shr.u64 	%rd290, %rd289, 1;
	add.s64 	%rd291, %rd290, %rd288;
	shr.u64 	%rd292, %rd291, 18;
	mul.lo.s64 	%rd293, %rd292, 524287;
	sub.s64 	%rd294, %rd287, %rd293;
	mul.lo.s64 	%rd295, %rd281, %rd281;
	mad.lo.s64 	%rd296, %rd285, 524287, %rd295;
	shl.b64 	%rd297, %rd285, 1;
	sub.s64 	%rd298, %rd296, %rd297;
	mul.hi.u64 	%rd299, %rd298, 35184439197825;
	sub.s64 	%rd300, %rd298, %rd299;
	shr.u64 	%rd301, %rd300, 1;
	add.s64 	%rd302, %rd301, %rd299;
	shr.u64 	%rd303, %rd302, 18;
	mul.lo.s64 	%rd304, %rd303, 524287;
	sub.s64 	%rd305, %rd298, %rd304;
	mul.lo.s64 	%rd306, %rd285, %rd285;
	mul.hi.u64 	%rd307, %rd306, 35184439197825;
	mul.lo.s64 	%rd308, %rd307, 524287;
	sub.s64 	%rd309, %rd306, %rd308;
	mul.lo.s64 	%rd310, %rd294, %rd305;
	mad.lo.s64 	%rd311, %rd19, %rd309, %rd310;
	mul.hi.u64 	%rd312, %rd311, 35184439197825;
	sub.s64 	%rd313, %rd311, %rd312;
	shr.u64 	%rd314, %rd313, 1;
	add.s64 	%rd315, %rd314, %rd312;
	shr.u64 	%rd316, %rd315, 18;
	cvt.u32.u64 	%r90, %rd316;
	mov.b64 	%rd317, 524287;
	cvt.u32.u64 	%r91, %rd317;
	mul.lo.s32 	%r92, %r90, %r91;
	cvt.u32.u64 	%r93, %rd311;
	sub.s32 	%r167, %r93, %r92;
	mul.lo.s64 	%rd318, %rd305, %rd305;
	mad.lo.s64 	%rd319, %rd309, 524287, %rd318;
	shl.b64 	%rd320, %rd309, 1;
	sub.s64 	%rd321, %rd319, %rd320;
	mul.hi.u64 	%rd322, %rd321, 35184439197825;
	sub.s64 	%rd323, %rd321, %rd322;
	shr.u64 	%rd324, %rd323, 1;
	add.s64 	%rd325, %rd324, %rd322;
	shr.u64 	%rd326, %rd325, 18;
	mul.lo.s64 	%rd327, %rd326, 524287;
	sub.s64 	%rd708, %rd321, %rd327;
	mul.lo.s64 	%rd328, %rd309, %rd309;
	mul.hi.u64 	%rd329, %rd328, 35184439197825;
	mul.lo.s64 	%rd330, %rd329, 524287;
	sub.s64 	%rd707, %rd328, %rd330;
	add.s32 	%r163, %r163, 4;
	setp.ne.s32 	%p12, %r163, %r20;
	@%p12 bra 	$L__BB1_15;
$L__BB1_16:
	setp.eq.s32 	%p13, %r19, 0;
	@%p13 bra 	$L__BB1_21;
	cvt.u64.u32 	%rd331, %r167;
	mul.lo.s64 	%rd332, %rd708, %rd331;
	mad.lo.s64 	%rd333, %rd19, %rd707, %rd332;
	mul.hi.u64 	%rd334, %rd333, 35184439197825;
	sub.s64 	%rd335, %rd333, %rd334;
	shr.u64 	%rd336, %rd335, 1;
	add.s64 	%rd337, %rd336, %rd334;
	shr.u64 	%rd338, %rd337, 18;
	mul.lo.s64 	%rd339, %rd338, 524287;
	sub.s64 	%rd709, %rd333, %rd339;
	mul.lo.s64 	%rd340, %rd708, %rd708;
	mad.lo.s64 	%rd27, %rd707, 524287, %rd340;
	setp.eq.s32 	%p14, %r19, 1;
	@%p14 bra 	$L__BB1_20;
	mul.lo.s64 	%rd341, %rd707, %rd707;
	mul.hi.u64 	%rd342, %rd341, -9223354444635176895;
	shr.u64 	%rd343, %rd342, 18;
	mul.lo.s64 	%rd344, %rd343, 524287;
	sub.s64 	%rd28, %rd341, %rd344;
	shl.b64 	%rd345, %rd707, 1;
	sub.s64 	%rd346, %rd27, %rd345;
	mul.hi.u64 	%rd347, %rd346, 35184439197825;
	sub.s64 	%rd348, %rd346, %rd347;
	shr.u64 	%rd349, %rd348, 1;
	add.s64 	%rd350, %rd349, %rd347;
	shr.u64 	%rd351, %rd350, 18;
	mul.lo.s64 	%rd352, %rd351, 524287;
	sub.s64 	%rd353, %rd346, %rd352;
	mul.lo.s64 	%rd354, %rd709, %rd353;
	mad.lo.s64 	%rd355, %rd19, %rd28, %rd354;
	mul.hi.u64 	%rd356, %rd355, 35184439197825;
	sub.s64 	%rd357, %rd355, %rd356;
	shr.u64 	%rd358, %rd357, 1;
	add.s64 	%rd359, %rd358, %rd356;
	shr.u64 	%rd360, %rd359, 18;
	mul.lo.s64 	%rd361, %rd360, 524287;
	sub.s64 	%rd709, %rd355, %rd361;
	mul.lo.s64 	%rd362, %rd353, %rd353;
	mad.lo.s64 	%rd30, %rd28, 524287, %rd362;
	setp.eq.s32 	%p15, %r19, 2;
	@%p15 bra 	$L__BB1_20;
	mul.lo.s64 	%rd363, %rd28, %rd28;
	mul.hi.u64 	%rd364, %rd363, -9223354444635176895;
	shr.u64 	%rd365, %rd364, 18;
	mul.lo.s64 	%rd366, %rd365, 524287;
	sub.s64 	%rd367, %rd363, %rd366;
	shl.b64 	%rd368, %rd28, 1;
	sub.s64 	%rd369, %rd30, %rd368;
	mul.hi.u64 	%rd370, %rd369, 35184439197825;
	sub.s64 	%rd371, %rd369, %rd370;
	shr.u64 	%rd372, %rd371, 1;
	add.s64 	%rd373, %rd372, %rd370;
	shr.u64 	%rd374, %rd373, 18;
	mul.lo.s64 	%rd375, %rd374, 524287;
	sub.s64 	%rd376, %rd369, %rd375;
	mul.lo.s64 	%rd377, %rd709, %rd376;
	mad.lo.s64 	%rd378, %rd19, %rd367, %rd377;
	mul.hi.u64 	%rd379, %rd378, 35184439197825;
	sub.s64 	%rd380, %rd378, %rd379;
	shr.u64 	%rd381, %rd380, 1;
	add.s64 	%rd382, %rd381, %rd379;
	shr.u64 	%rd383, %rd382, 18;
	mul.lo.s64 	%rd384, %rd383, 524287;
	sub.s64 	%rd709, %rd378, %rd384;
$L__BB1_20:
	cvt.u32.u64 	%r167, %rd709;
$L__BB1_21:
	shr.u64 	%rd699, %rd4, 1;
	add.s32 	%r154, %r154, 1;
	setp.gt.u64 	%p16, %rd4, 1;
	@%p16 bra 	$L__BB1_2;
$L__BB1_22:
	shl.b32 	%r94, %r1, 2;
	mov.u32 	%r95, _ZZ32gm19_kernel_generate_array_floatP10gm19_statePfPlE2xP;
	add.s32 	%r32, %r95, %r94;
	st.shared.u32 	[%r32], %r166;
	add.s64 	%rd710, %rd3, 1;
	setp.eq.s64 	%p17, %rd710, 0;
	@%p17 bra 	$L__BB1_44;
	mov.b32 	%r169, 0;
$L__BB1_24:
	mov.u64 	%rd35, %rd710;
	mov.u32 	%r35, %r181;
	mov.u32 	%r34, %r182;
	and.b64  	%rd385, %rd35, 1;
	setp.eq.b64 	%p18, %rd385, 1;
	not.pred 	%p19, %p18;
	@%p19 bra 	$L__BB1_43;
	setp.eq.s32 	%p20, %r169, 0;
	mov.u32 	%r181, %r34;
	@%p20 bra 	$L__BB1_34;
	cvt.u64.u32 	%rd388, %r35;
	sub.s64 	%rd36, 524287, %rd388;
	and.b32  	%r36, %r169, 3;
	setp.lt.u32 	%p21, %r169, 4;
	mov.b64 	%rd714, 15;
	mov.b64 	%rd713, 28;
	mov.u32 	%r181, %r34;
	@%p21 bra 	$L__BB1_29;
	and.b32  	%r98, %r169, -4;
	neg.s32 	%r172, %r98;
	mov.b64 	%rd714, 15;
	mov.b64 	%rd713, 28;
	mov.u32 	%r181, %r34;
$L__BB1_28:
	cvt.u64.u32 	%rd391, %r181;
	mul.lo.s64 	%rd392, %rd714, %rd391;
	mad.lo.s64 	%rd393, %rd36, %rd713, %rd392;
	mul.hi.u64 	%rd394, %rd393, 35184439197825;
	sub.s64 	%rd395, %rd393, %rd394;
	shr.u64 	%rd396, %rd395, 1;
	add.s64 	%rd397, %rd396, %rd394;
	shr.u64 	%rd398, %rd397, 18;
	mul.lo.s64 	%rd399, %rd398, 524287;
	sub.s64 	%rd400, %rd393, %rd399;
	mul.lo.s64 	%rd401, %rd714, %rd714;
	mad.lo.s64 	%rd402, %rd713, 524287, %rd401;
	shl.b64 	%rd403, %rd713, 1;
	sub.s64 	%rd404, %rd402, %rd403;
	mul.hi.u64 	%rd405, %rd404, 35184439197825;
	sub.s64 	%rd406, %rd404, %rd405;
	shr.u64 	%rd407, %rd406, 1;
	add.s64 	%rd408, %rd407, %rd405;
	shr.u64 	%rd409, %rd408, 18;
	mul.lo.s64 	%rd410, %rd409, 524287;
	sub.s64 	%rd411, %rd404, %rd410;
	mul.lo.s64 	%rd412, %rd713, %rd713;
	mul.hi.u64 	%rd413, %rd412, -9223354444635176895;
	shr.u64 	%rd414, %rd413, 18;
	mul.lo.s64 	%rd415, %rd414, 524287;
	sub.s64 	%rd416, %rd412, %rd415;
	mul.lo.s64 	%rd417, %rd400, %rd411;
	mad.lo.s64 	%rd418, %rd36, %rd416, %rd417;
	mul.hi.u64 	%rd419, %rd418, 35184439197825;
	sub.s64 	%rd420, %rd418, %rd419;
	shr.u64 	%rd421, %rd420, 1;
	add.s64 	%rd422, %rd421, %rd419;
	shr.u64 	%rd423, %rd422, 18;
	mul.lo.s64 	%rd424, %rd423, 524287;
	sub.s64 	%rd425, %rd418, %rd424;
	mul.lo.s64 	%rd426, %rd411, %rd411;
	mad.lo.s64 	%rd427, %rd416, 524287, %rd426;
	shl.b64 	%rd428, %rd416, 1;
	sub.s64 	%rd429, %rd427, %rd428;
	mul.hi.u64 	%rd430, %rd429, 35184439197825;
	sub.s64 	%rd431, %rd429, %rd430;
	shr.u64 	%rd432, %rd431, 1;
	add.s64 	%rd433, %rd432, %rd430;
	shr.u64 	%rd434, %rd433, 18;
	mul.lo.s64 	%rd435, %rd434, 524287;
	sub.s64 	%rd436, %rd429, %rd435;
	mul.lo.s64 	%rd437, %rd416, %rd416;
	mul.hi.u64 	%rd438, %rd437, 35184439197825;
	mul.lo.s64 	%rd439, %rd438, 524287;
	sub.s64 	%rd440, %rd437, %rd439;
	mul.lo.s64 	%rd441, %rd425, %rd436;
	mad.lo.s64 	%rd442, %rd36, %rd440, %rd441;
	mul.hi.u64 	%rd443, %rd442, 35184439197825;
	sub.s64 	%rd444, %rd442, %rd443;
	shr.u64 	%rd445, %rd444, 1;
	add.s64 	%rd446, %rd445, %rd443;
	shr.u64 	%rd447, %rd446, 18;
	mul.lo.s64 	%rd448, %rd447, 524287;
	sub.s64 	%rd449, %rd442, %rd448;
	mul.lo.s64 	%rd450, %rd436, %rd436;
	mad.lo.s64 	%rd451, %rd440, 524287, %rd450;
	shl.b64 	%rd452, %rd440, 1;
	sub.s64 	%rd453, %rd451, %rd452;
	mul.hi.u64 	%rd454, %rd453, 35184439197825;
	sub.s64 	%rd455, %rd453, %rd454;
	shr.u64 	%rd456, %rd455, 1;
	add.s64 	%rd457, %rd456, %rd454;
	shr.u64 	%rd458, %rd457, 18;
	mul.lo.s64 	%rd459, %rd458, 524287;
	sub.s64 	%rd460, %rd453, %rd459;
	mul.lo.s64 	%rd461, %rd440, %rd440;
	mul.hi.u64 	%rd462, %rd461, 35184439197825;
	mul.lo.s64 	%rd463, %rd462, 524287;
	sub.s64 	%rd464, %rd461, %rd463;
	mul.lo.s64 	%rd465, %rd449, %rd460;
	mad.lo.s64 	%rd466, %rd36, %rd464, %rd465;
	mul.hi.u64 	%rd467, %rd466, 35184439197825;
	sub.s64 	%rd468, %rd466, %rd467;
	shr.u64 	%rd469, %rd468, 1;
	add.s64 	%rd470, %rd469, %rd467;
	shr.u64 	%rd471, %rd470, 18;
	cvt.u32.u64 	%r99, %rd471;
	mov.b64 	%rd472, 524287;
	cvt.u32.u64 	%r100, %rd472;
	mul.lo.s32 	%r101, %r99, %r100;
	cvt.u32.u64 	%r102, %rd466;
	sub.s32 	%r181, %r102, %r101;
	mul.lo.s64 	%rd473, %rd460, %rd460;
	mad.lo.s64 	%rd474, %rd464, 524287, %rd473;
	shl.b64 	%rd475, %rd464, 1;
	sub.s64 	%rd476, %rd474, %rd475;
	mul.hi.u64 	%rd477, %rd476, 35184439197825;
	sub.s64 	%rd478, %rd476, %rd477;
	shr.u64 	%rd479, %rd478, 1;
	add.s64 	%rd480, %rd479, %rd477;
	shr.u64 	%rd481, %rd480, 18;
	mul.lo.s64 	%rd482, %rd481, 524287;
	sub.s64 	%rd714, %rd476, %rd482;
	mul.lo.s64 	%rd483, %rd464, %rd464;
	mul.hi.u64 	%rd484, %rd483, 35184439197825;
	mul.lo.s64 	%rd485, %rd484, 524287;
	sub.s64 	%rd713, %rd483, %rd485;
	add.s32 	%r172, %r172, 4;
	setp.ne.s32 	%p22, %r172, 0;
	@%p22 bra 	$L__BB1_28;
$L__BB1_29:
	setp.eq.s32 	%p23, %r36, 0;
	@%p23 bra 	$L__BB1_34;
	cvt.u64.u32 	%rd486, %r181;
	mul.lo.s64 	%rd487, %rd714, %rd486;
	mad.lo.s64 	%rd488, %rd36, %rd713, %rd487;
	mul.hi.u64 	%rd489, %rd488, 35184439197825;
	sub.s64 	%rd490, %rd488, %rd489;
	shr.u64 	%rd491, %rd490, 1;
	add.s64 	%rd492, %rd491, %rd489;
	shr.u64 	%rd493, %rd492, 18;
	mul.lo.s64 	%rd494, %rd493, 524287;
	sub.s64 	%rd715, %rd488, %rd494;
	mul.lo.s64 	%rd495, %rd714, %rd714;
	mad.lo.s64 	%rd44, %rd713, 524287, %rd495;
	setp.eq.s32 	%p24, %r36, 1;
	@%p24 bra 	$L__BB1_33;
	mul.lo.s64 	%rd496, %rd713, %rd713;
	mul.hi.u64 	%rd497, %rd496, -9223354444635176895;
	shr.u64 	%rd498, %rd497, 18;
	mul.lo.s64 	%rd499, %rd498, 524287;
	sub.s64 	%rd45, %rd496, %rd499;
	shl.b64 	%rd500, %rd713, 1;
	sub.s64 	%rd501, %rd44, %rd500;
	mul.hi.u64 	%rd502, %rd501, 35184439197825;
	sub.s64 	%rd503, %rd501, %rd502;
	shr.u64 	%rd504, %rd503, 1;
	add.s64 	%rd505, %rd504, %rd502;
	shr.u64 	%rd506, %rd505, 18;
	mul.lo.s64 	%rd507, %rd506, 524287;
	sub.s64 	%rd508, %rd501, %rd507;
	mul.lo.s64 	%rd509, %rd715, %rd508;
	mad.lo.s64 	%rd510, %rd36, %rd45, %rd509;
	mul.hi.u64 	%rd511, %rd510, 35184439197825;
	sub.s64 	%rd512, %rd510, %rd511;
	shr.u64 	%rd513, %rd512, 1;
	add.s64 	%rd514, %rd513, %rd511;
	shr.u64 	%rd515, %rd514, 18;
	mul.lo.s64 	%rd516, %rd515, 524287;
	sub.s64 	%rd715, %rd510, %rd516;
	mul.lo.s64 	%rd517, %rd508, %rd508;
	mad.lo.s64 	%rd47, %rd45, 524287, %rd517;
	setp.eq.s32 	%p25, %r36, 2;
	@%p25 bra 	$L__BB1_33;
	mul.lo.s64 	%rd518, %rd45, %rd45;
	mul.hi.u64 	%rd519, %rd518, -9223354444635176895;
	shr.u64 	%rd520, %rd519, 18;
	mul.lo.s64 	%rd521, %rd520, 524287;
	sub.s64 	%rd522, %rd518, %rd521;
	shl.b64 	%rd523, %rd45, 1;
	sub.s64 	%rd524, %rd47, %rd523;
	mul.hi.u64 	%rd525, %rd524, 35184439197825;
	sub.s64 	%rd526, %rd524, %rd525;
	shr.u64 	%rd527, %rd526, 1;
	add.s64 	%rd528, %rd527, %rd525;
	shr.u64 	%rd529, %rd528, 18;
	mul.lo.s64 	%rd530, %rd529, 524287;
	sub.s64 	%rd531, %rd524, %rd530;
	mul.lo.s64 	%rd532, %rd715, %rd531;
	mad.lo.s64 	%rd533, %rd36, %rd522, %rd532;
	mul.hi.u64 	%rd534, %rd533, 35184439197825;
	sub.s64 	%rd535, %rd533, %rd534;
	shr.u64 	%rd536, %rd535, 1;
	add.s64 	%rd537, %rd536, %rd534;
	shr.u64 	%rd538, %rd537, 18;
	mul.lo.s64 	%rd539, %rd538, 524287;
	sub.s64 	%rd715, %rd533, %rd539;
$L__BB1_33:
	cvt.u32.u64 	%r181, %rd715;
$L__BB1_34:
	setp.eq.s32 	%p26, %r169, 0;
	mul.lo.s32 	%r103, %r34, 15;
	mad.lo.s32 	%r104, %r35, -28, %r103;
	add.s32 	%r105, %r104, 14680036;
	mul.hi.u32 	%r106, %r105, 8193;
	sub.s32 	%r107, %r105, %r106;
	shr.u32 	%r108, %r107, 1;
	add.s32 	%r109, %r108, %r106;
	shr.u32 	%r110, %r109, 18;
	mul.lo.s32 	%r111, %r110, 524287;
	sub.s32 	%r182, %r105, %r111;
	@%p26 bra 	$L__BB1_43;
	cvt.u64.u32 	%rd542, %r34;
	sub.s64 	%rd50, 524287, %rd542;
	and.b32  	%r47, %r169, 3;
	setp.lt.u32 	%p27, %r169, 4;
	mov.b64 	%rd719, 15;
	mov.b64 	%rd718, 28;
	@%p27 bra 	$L__BB1_38;
	and.b32  	%r48, %r169, 2147483644;
	mov.b32 	%r178, 0;
	mov.b64 	%rd719, 15;
	mov.b64 	%rd718, 28;
$L__BB1_37:
	cvt.u64.u32 	%rd545, %r182;
	mul.lo.s64 	%rd546, %rd719, %rd545;
	mad.lo.s64 	%rd547, %rd50, %rd718, %rd546;
	mul.hi.u64 	%rd548, %rd547, 35184439197825;
	sub.s64 	%rd549, %rd547, %rd548;
	shr.u64 	%rd550, %rd549, 1;
	add.s64 	%rd551, %rd550, %rd548;
	shr.u64 	%rd552, %rd551, 18;
	mul.lo.s64 	%rd553, %rd552, 524287;
	sub.s64 	%rd554, %rd547, %rd553;
	mul.lo.s64 	%rd555, %rd719, %rd719;
	mad.lo.s64 	%rd556, %rd718, 524287, %rd555;
	shl.b64 	%rd557, %rd718, 1;
	sub.s64 	%rd558, %rd556, %rd557;
	mul.hi.u64 	%rd559, %rd558, 35184439197825;
	sub.s64 	%rd560, %rd558, %rd559;
	shr.u64 	%rd561, %rd560, 1;
	add.s64 	%rd562, %rd561, %rd559;
	shr.u64 	%rd563, %rd562, 18;
	mul.lo.s64 	%rd564, %rd563, 524287;
	sub.s64 	%rd565, %rd558, %rd564;
	mul.lo.s64 	%rd566, %rd718, %rd718;
	mul.hi.u64 	%rd567, %rd566, -9223354444635176895;
	shr.u64 	%rd568, %rd567, 18;
	mul.lo.s64 	%rd569, %rd568, 524287;
	sub.s64 	%rd570, %rd566, %rd569;
	mul.lo.s64 	%rd571, %rd554, %rd565;
	mad.lo.s64 	%rd572, %rd50, %rd570, %rd571;
	mul.hi.u64 	%rd573, %rd572, 35184439197825;
	sub.s64 	%rd574, %rd572, %rd573;
	shr.u64 	%rd575, %rd574, 1;
	add.s64 	%rd576, %rd575, %rd573;
	shr.u64 	%rd577, %rd576, 18;
	mul.lo.s64 	%rd578, %rd577, 524287;
	sub.s64 	%rd579, %rd572, %rd578;
	mul.lo.s64 	%rd580, %rd565, %rd565;
	mad.lo.s64 	%rd581, %rd570, 524287, %rd580;
	shl.b64 	%rd582, %rd570, 1;
	sub.s64 	%rd583, %rd581, %rd582;
	mul.hi.u64 	%rd584, %rd583, 35184439197825;
	sub.s64 	%rd585, %rd583, %rd584;
	shr.u64 	%rd586, %rd585, 1;
	add.s64 	%rd587, %rd586, %rd584;
	shr.u64 	%rd588, %rd587, 18;
	mul.lo.s64 	%rd589, %rd588, 524287;
	sub.s64 	%rd590, %rd583, %rd589;
	mul.lo.s64 	%rd591, %rd570, %rd570;
	mul.hi.u64 	%rd592, %rd591, 35184439197825;
	mul.lo.s64 	%rd593, %rd592, 524287;
	sub.s64 	%rd594, %rd591, %rd593;
	mul.lo.s64 	%rd595, %rd579, %rd590;
	mad.lo.s64 	%rd596, %rd50, %rd594, %rd595;
	mul.hi.u64 	%rd597, %rd596, 35184439197825;
	sub.s64 	%rd598, %rd596, %rd597;
	shr.u64 	%rd599, %rd598, 1;
	add.s64 	%rd600, %rd599, %rd597;
	shr.u64 	%rd601, %rd600, 18;
	mul.lo.s64 	%rd602, %rd601, 524287;
	sub.s64 	%rd603, %rd596, %rd602;
	mul.lo.s64 	%rd604, %rd590, %rd590;
	mad.lo.s64 	%rd605, %rd594, 524287, %rd604;
	shl.b64 	%rd606, %rd594, 1;
	sub.s64 	%rd607, %rd605, %rd606;
	mul.hi.u64 	%rd608, %rd607, 35184439197825;
	sub.s64 	%rd609, %rd607, %rd608;
	shr.u64 	%rd610, %rd609, 1;
	add.s64 	%rd611, %rd610, %rd608;
	shr.u64 	%rd612, %rd611, 18;
	mul.lo.s64 	%rd613, %rd612, 524287;
	sub.s64 	%rd614, %rd607, %rd613;
	mul.lo.s64 	%rd615, %rd594, %rd594;
	mul.hi.u64 	%rd616, %rd615, 35184439197825;
	mul.lo.s64 	%rd617, %rd616, 524287;
	sub.s64 	%rd618, %rd615, %rd617;
	mul.lo.s64 	%rd619, %rd603, %rd614;
	mad.lo.s64 	%rd620, %rd50, %rd618, %rd619;
	mul.hi.u64 	%rd621, %rd620, 35184439197825;
	sub.s64 	%rd622, %rd620, %rd621;
	shr.u64 	%rd623, %rd622, 1;
	add.s64 	%rd624, %rd623, %rd621;
	shr.u64 	%rd625, %rd624, 18;
	cvt.u32.u64 	%r114, %rd625;
	mov.b64 	%rd626, 524287;
	cvt.u32.u64 	%r115, %rd626;
	mul.lo.s32 	%r116, %r114, %r115;
	cvt.u32.u64 	%r117, %rd620;
	sub.s32 	%r182, %r117, %r116;
	mul.lo.s64 	%rd627, %rd614, %rd614;
	mad.lo.s64 	%rd628, %rd618, 524287, %rd627;
	shl.b64 	%rd629, %rd618, 1;
	sub.s64 	%rd630, %rd628, %rd629;
	mul.hi.u64 	%rd631, %rd630, 35184439197825;
	sub.s64 	%rd632, %rd630, %rd631;
	shr.u64 	%rd633, %rd632, 1;
	add.s64 	%rd634, %rd633, %rd631;
	shr.u64 	%rd635, %rd634, 18;
	mul.lo.s64 	%rd636, %rd635, 524287;
	sub.s64 	%rd719, %rd630, %rd636;
	mul.lo.s64 	%rd637, %rd618, %rd618;
	mul.hi.u64 	%rd638, %rd637, 35184439197825;
	mul.lo.s64 	%rd639, %rd638, 524287;
	sub.s64 	%rd718, %rd637, %rd639;
	add.s32 	%r178, %r178, 4;
	setp.ne.s32 	%p28, %r178, %r48;
	@%p28 bra 	$L__BB1_37;
$L__BB1_38:
	setp.eq.s32 	%p29, %r47, 0;
	@%p29 bra 	$L__BB1_43;
	cvt.u64.u32 	%rd640, %r182;
	mul.lo.s64 	%rd641, %rd719, %rd640;
	mad.lo.s64 	%rd642, %rd50, %rd718, %rd641;
	mul.hi.u64 	%rd643, %rd642, 35184439197825;
	sub.s64 	%rd644, %rd642, %rd643;
	shr.u64 	%rd645, %rd644, 1;
	add.s64 	%rd646, %rd645, %rd643;
	shr.u64 	%rd647, %rd646, 18;
	mul.lo.s64 	%rd648, %rd647, 524287;
	sub.s64 	%rd720, %rd642, %rd648;
	mul.lo.s64 	%rd649, %rd719, %rd719;
	mad.lo.s64 	%rd58, %rd718, 524287, %rd649;
	setp.eq.s32 	%p30, %r47, 1;
	@%p30 bra 	$L__BB1_42;
	mul.lo.s64 	%rd650, %rd718, %rd718;
	mul.hi.u64 	%rd651, %rd650, -9223354444635176895;
	shr.u64 	%rd652, %rd651, 18;
	mul.lo.s64 	%rd653, %rd652, 524287;
	sub.s64 	%rd59, %rd650, %rd653;
	shl.b64 	%rd654, %rd718, 1;
	sub.s64 	%rd655, %rd58, %rd654;
	mul.hi.u64 	%rd656, %rd655, 35184439197825;
	sub.s64 	%rd657, %rd655, %rd656;
	shr.u64 	%rd658, %rd657, 1;
	add.s64 	%rd659, %rd658, %rd656;
	shr.u64 	%rd660, %rd659, 18;
	mul.lo.s64 	%rd661, %rd660, 524287;
	sub.s64 	%rd662, %rd655, %rd661;
	mul.lo.s64 	%rd663, %rd720, %rd662;
	mad.lo.s64 	%rd664, %rd50, %rd59, %rd663;
	mul.hi.u64 	%rd665, %rd664, 35184439197825;
	sub.s64 	%rd666, %rd664, %rd665;
	shr.u64 	%rd667, %rd666, 1;
	add.s64 	%rd668, %rd667, %rd665;
	shr.u64 	%rd669, %rd668, 18;
	mul.lo.s64 	%rd670, %rd669, 524287;
	sub.s64 	%rd720, %rd664, %rd670;
	mul.lo.s64 	%rd671, %rd662, %rd662;
	mad.lo.s64 	%rd61, %rd59, 524287, %rd671;
	setp.eq.s32 	%p31, %r47, 2;
	@%p31 bra 	$L__BB1_42;
	mul.lo.s64 	%rd672, %rd59, %rd59;
	mul.hi.u64 	%rd673, %rd672, -9223354444635176895;
	shr.u64 	%rd674, %rd673, 18;
	mul.lo.s64 	%rd675, %rd674, 524287;
	sub.s64 	%rd676, %rd672, %rd675;
	shl.b64 	%rd677, %rd59, 1;
	sub.s64 	%rd678, %rd61, %rd677;
	mul.hi.u64 	%rd679, %rd678, 35184439197825;
	sub.s64 	%rd680, %rd678, %rd679;
	shr.u64 	%rd681, %rd680, 1;
	add.s64 	%rd682, %rd681, %rd679;
	shr.u64 	%rd683, %rd682, 18;
	mul.lo.s64 	%rd684, %rd683, 524287;
	sub.s64 	%rd685, %rd678, %rd684;
	mul.lo.s64 	%rd686, %rd720, %rd685;
	mad.lo.s64 	%rd687, %rd50, %rd676, %rd686;
	mul.hi.u64 	%rd688, %rd687, 35184439197825;
	sub.s64 	%rd689, %rd687, %rd688;
	shr.u64 	%rd690, %rd689, 1;
	add.s64 	%rd691, %rd690, %rd688;
	shr.u64 	%rd692, %rd691, 18;
	mul.lo.s64 	%rd693, %rd692, 524287;
	sub.s64 	%rd720, %rd687, %rd693;
$L__BB1_42:
	cvt.u32.u64 	%r182, %rd720;
$L__BB1_43:
	shr.u64 	%rd710, %rd35, 1;
	add.s32 	%r169, %r169, 1;
	setp.gt.u64 	%p32, %rd35, 1;
	@%p32 bra 	$L__BB1_24;
$L__BB1_44:
	shl.b32 	%r118, %r1, 2;
	mov.u32 	%r119, _ZZ32gm19_kernel_generate_array_floatP10gm19_statePfPlE2xN;
	add.s32 	%r60, %r119, %r118;
	st.shared.u32 	[%r60], %r181;
	setp.lt.s64 	%p33, %rd2, 1;
	@%p33 bra 	$L__BB1_53;
	mov.b32 	%r121, 1;
	shl.b32 	%r61, %r121, %r2;
	mov.u32 	%r123, _ZZ32gm19_kernel_generate_array_floatP10gm19_statePfPlE1a;
	add.s32 	%r62, %r123, %r118;
	and.b32  	%r63, %r1, 3;
	and.b32  	%r64, %r1, 15;
	cvta.to.global.u64 	%rd65, %rd68;
	mov.b32 	%r184, 0;
	mov.b64 	%rd721, 0;
$L__BB1_46:
	setp.ne.s32 	%p34, %r63, 0;
	ld.shared.u32 	%r124, [%r60];
	ld.shared.u32 	%r125, [%r32];
	mul.lo.s32 	%r126, %r125, -28;
	mad.lo.s32 	%r127, %r124, 15, %r126;
	add.s32 	%r128, %r127, 14680036;
	mul.hi.u32 	%r129, %r128, 8193;
	sub.s32 	%r130, %r128, %r129;
	shr.u32 	%r131, %r130, 1;
	add.s32 	%r132, %r131, %r129;
	shr.u32 	%r133, %r132, 18;
	mul.lo.s32 	%r134, %r133, 524287;
	sub.s32 	%r135, %r128, %r134;
	st.shared.u32 	[%r32], %r124;
	st.shared.u32 	[%r60], %r135;
	setp.lt.u32 	%p35, %r135, 262144;
	selp.b32 	%r136, 0, %r61, %p35;
	st.shared.u32 	[%r62], %r136;
	bar.sync 	0;
	@%p34 bra 	$L__BB1_48;
	ld.shared.u32 	%r137, [%r62];
	ld.shared.u32 	%r138, [%r62+4];
	add.s32 	%r139, %r138, %r137;
	ld.shared.u32 	%r140, [%r62+8];
	add.s32 	%r141, %r139, %r140;
	ld.shared.u32 	%r142, [%r62+12];
	add.s32 	%r143, %r141, %r142;
	st.shared.u32 	[%r62], %r143;
$L__BB1_48:
	setp.ne.s32 	%p36, %r64, 0;
	bar.sync 	0;
	@%p36 bra 	$L__BB1_50;
	ld.shared.u32 	%r144, [%r62];
	ld.shared.u32 	%r145, [%r62+16];
	add.s32 	%r146, %r145, %r144;
	ld.shared.u32 	%r147, [%r62+32];
	add.s32 	%r148, %r146, %r147;
	ld.shared.u32 	%r149, [%r62+48];
	add.s32 	%r150, %r148, %r149;
	st.shared.u32 	[%r62], %r150;
$L__BB1_50:
	setp.ne.s32 	%p37, %r2, 0;
	bar.sync 	0;
	@%p37 bra 	$L__BB1_52;
	ld.shared.u32 	%r151, [%r62];
	ld.shared.u32 	%r152, [%r62+64];
	add.s32 	%r153, %r152, %r151;
	cvt.rn.f32.u32 	%f1, %r153;
	mul.f32 	%f2, %f1, 0f2F800000;
	add.s64 	%rd695, %rd721, %rd3;
	shl.b64 	%rd696, %rd695, 2;
	add.s64 	%rd697, %rd65, %rd696;
	st.global.f32 	[%rd697], %f2;
$L__BB1_52:
	add.s32 	%r184, %r184, 1;
	cvt.u64.u32 	%rd721, %r184;
	ld.global.u64 	%rd698, [%rd1];
	setp.gt.s64 	%p38, %rd698, %rd721;
	@%p38 bra 	$L__BB1_46;
$L__BB1_53:
	ret;

}
	// .globl	_Z33gm19_kernel_generate_array_doubleP10gm19_statePdPl
.visible .entry _Z33gm19_kernel_generate_array_doubleP10gm19_statePdPl(
	.param .u64 .ptr .align 1 _Z33gm19_kernel_generate_array_doubleP10gm19_statePdPl_param_0,
	.param .u64 .ptr .align 1 _Z33gm19_kernel_generate_array_doubleP10gm19_statePdPl_param_1,
	.param .u64 .ptr .align 1 _Z33gm19_kernel_generate_array_doubleP10gm19_statePdPl_param_2
)
{
	.reg .pred 	%p<39>;
	.reg .b32 	%r<185>;
	.reg .b64 	%rd<722>;
	.reg .b64 	%fd<3>;
	// demoted variable
	.shared .align 4 .b8 _ZZ33gm19_kernel_generate_array_doubleP10gm19_statePdPlE2xP[512];
	// demoted variable
	.shared .align 4 .b8 _ZZ33gm19_kernel_generate_array_doubleP10gm19_statePdPlE2xN[512];
	// demoted variable
	.shared .align 4 .b8 _ZZ33gm19_kernel_generate_array_doubleP10gm19_statePdPlE1a[512];
	ld.param.u64 	%rd69, [_Z33gm19_kernel_generate_array_doubleP10gm19_statePdPl_param_0];
	ld.param.u64 	%rd68, [_Z33gm19_kernel_generate_array_doubleP10gm19_statePdPl_param_1];
	ld.param.u64 	%rd70, [_Z33gm19_kernel_generate_array_doubleP10gm19_statePdPl_param_2];
	cvta.to.global.u64 	%rd71, %rd69;
	cvta.to.global.u64 	%rd1, %rd70;
	mov.u32 	%r1, %tid.x;
	and.b32  	%r2, %r1, 31;
	mov.u32 	%r67, %ctaid.x;
	mov.u32 	%r68, %ntid.x;
	mad.lo.s32 	%r69, %r67, %r68, %r1;
	shr.u32 	%r70, %r69, 5;
	cvt.u64.u32 	%rd72, %r70;
	ld.global.u64 	%rd2, [%rd1];
	mul.lo.s64 	%rd3, %rd2, %rd72;
	shl.b32 	%r71, %r1, 2;
	cvt.u64.u32 	%rd73, %r71;
	and.b64  	%rd74, %rd73, 124;
	add.s64 	%rd75, %rd71, %rd74;
	ld.global.u32 	%r181, [%rd75+128];
	ld.global.u32 	%r182, [%rd75];
	setp.eq.s64 	%p1, %rd3, 0;
	mov.u32 	%r166, %r181;
	@%p1 bra 	$L__BB2_22;
	mov.b32 	%r154, 0;
	mov.u32 	%r167, %r182;
	mov.u32 	%r166, %r181;
	mov.u64 	%rd699, %rd3;
$L__BB2_2:
	mov.u64 	%rd4, %rd699;
	mov.u32 	%r7, %r166;
	mov.u32 	%r6, %r167;
	and.b64  	%rd76, %rd4, 1;
	setp.eq.b64 	%p2, %rd76, 1;
	not.pred 	%p3, %p2;
	@%p3 bra 	$L__BB2_21;
	setp.eq.s32 	%p4, %r154, 0;
	mov.u32 	%r166, %r6;
	@%p4 bra 	$L__BB2_12;
	cvt.u64.u32 	%rd79, %r7;
	sub.s64 	%rd5, 524287, %rd79;
	and.b32  	%r8, %r154, 3;
	setp.lt.u32 	%p5, %r154, 4;
	mov.b64 	%rd703, 15;
	mov.b64 	%rd702, 28;
	mov.u32 	%r166, %r6;
	@%p5 bra 	$L__BB2_7;
	and.b32  	%r9, %r154, 2147483644;
	mov.b32 	%r158, 0;
	mov.b64 	%rd703, 15;
	mov.b64 	%rd702, 28;
	mov.u32 	%r166, %r6;
$L__BB2_6:
	cvt.u64.u32 	%rd82, %r166;
	mul.lo.s64 	%rd83, %rd703, %rd82;
	mad.lo.s64 	%rd84, %rd5, %rd702, %rd83;
	mul.hi.u64 	%rd85, %rd84, 35184439197825;
	sub.s64 	%rd86, %rd84, %rd85;
	shr.u64 	%rd87, %rd86, 1;
	add.s64 	%rd88, %rd87, %rd85;
	shr.u64 	%rd89, %rd88, 18;
	mul.lo.s64 	%rd90, %rd89, 524287;
	sub.s64 	%rd91, %rd84, %rd90;
	mul.lo.s64 	%rd92, %rd703, %rd703;
	mad.lo.s64 	%rd93, %rd702, 524287, %rd92;
	shl.b64 	%rd94, %rd702, 1;
	sub.s64 	%rd95, %rd93, %rd94;
	mul.hi.u64 	%rd96, %rd95, 35184439197825;
	sub.s64 	%rd97, %rd95, %rd96;
	shr.u64 	%rd98, %rd97, 1;
	add.s64 	%rd99, %rd98, %rd96;
	shr.u64 	%rd100, %rd99, 18;
	mul.lo.s64 	%rd101, %rd100, 524287;
	sub.s64 	%rd102, %rd95, %rd101;
	mul.lo.s64 	%rd103, %rd702, %rd702;
	mul.hi.u64 	%rd104, %rd103, -9223354444635176895;
	shr.u64 	%rd105, %rd104, 18;
	mul.lo.s64 	%rd106, %rd105, 524287;
	sub.s64 	%rd107, %rd103, %rd106;
	mul.lo.s64 	%rd108, %rd91, %rd102;
	mad.lo.s64 	%rd109, %rd5, %rd107, %rd108;
	mul.hi.u64 	%rd110, %rd109, 35184439197825;
	sub.s64 	%rd111, %rd109, %rd110;
	shr.u64 	%rd112, %rd111, 1;
	add.s64 	%rd113, %rd112, %rd110;
	shr.u64 	%rd114, %rd113, 18;
	mul.lo.s64 	%rd115, %rd114, 524287;
	sub.s64 	%rd116, %rd109, %rd115;
	mul.lo.s64 	%rd117, %rd102, %rd102;
	mad.lo.s64 	%rd118, %rd107, 524287, %rd117;
	shl.b64 	%rd119, %rd107, 1;
	sub.s64 	%rd120, %rd118, %rd119;
	mul.hi.u64 	%rd121, %rd120, 35184439197825;
	sub.s64 	%rd122, %rd120, %rd121;
	shr.u64 	%rd123, %rd122, 1;
	add.s64 	%rd124, %rd123, %rd121;
	shr.u64 	%rd125, %rd124, 18;
	mul.lo.s64 	%rd126, %rd125, 524287;
	sub.s64 	%rd127, %rd120, %rd126;
	mul.lo.s64 	%rd128, %rd107, %rd107;
	mul.hi.u64 	%rd129, %rd128, 35184439197825;
	mul.lo.s64 	%rd130, %rd129, 524287;
	sub.s64 	%rd131, %rd128, %rd130;
	mul.lo.s64 	%rd132, %rd116, %rd127;
	mad.lo.s64 	%rd133, %rd5, %rd131, %rd132;
	mul.hi.u64 	%rd134, %rd133, 35184439197825;
	sub.s64 	%rd135, %rd133, %rd134;
	shr.u64 	%rd136, %rd135, 1;
	add.s64 	%rd137, %rd136, %rd134;
	shr.u64 	%rd138, %rd137, 18;
	mul.lo.s64 	%rd139, %rd138, 524287;
	sub.s64 	%rd140, %rd133, %rd139;
	mul.lo.s64 	%rd141, %rd127, %rd127;
	mad.lo.s64 	%rd142, %rd131, 524287, %rd141;
	shl.b64 	%rd143, %rd131, 1;
	sub.s64 	%rd144, %rd142, %rd143;
	mul.hi.u64 	%rd145, %rd144, 35184439197825;
	sub.s64 	%rd146, %rd144, %rd145;
	shr.u64 	%rd147, %rd146, 1;
	add.s64 	%rd148, %rd147, %rd145;
	shr.u64 	%rd149, %rd148, 18;
	mul.lo.s64 	%rd150, %rd149, 524287;
	sub.s64 	%rd151, %rd144, %rd150;
	mul.lo.s64 	%rd152, %rd131, %rd131;
	mul.hi.u64 	%rd153, %rd152, 35184439197825;
	mul.lo.s64 	%rd154, %rd153, 524287;
	sub.s64 	%rd155, %rd152, %rd154;
	mul.lo.s64 	%rd156, %rd140, %rd151;
	mad.lo.s64 	%rd157, %rd5, %rd155, %rd156;
	mul.hi.u64 	%rd158, %rd157, 35184439197825;
	sub.s64 	%rd159, %rd157, %rd158;
	shr.u64 	%rd160, %rd159, 1;
	add.s64 	%rd161, %rd160, %rd158;
	shr.u64 	%rd162, %rd161, 18;
	cvt.u32.u64 	%r75, %rd162;
	mov.b64 	%rd163, 524287;
	cvt.u32.u64 	%r76, %rd163;
	mul.lo.s32 	%r77, %r75, %r76;
	cvt.u32.u64 	%r78, %rd157;
	sub.s32 	%r166, %r78, %r77;
	mul.lo.s64 	%rd164, %rd151, %rd151;
	mad.lo.s64 	%rd165, %rd155, 524287, %rd164;
	shl.b64 	%rd166, %rd155, 1;
	sub.s64 	%rd167, %rd165, %rd166;
	mul.hi.u64 	%rd168, %rd167, 35184439197825;
	sub.s64 	%rd169, %rd167, %rd168;
	shr.u64 	%rd170, %rd169, 1;
	add.s64 	%rd171, %rd170, %rd168;
	shr.u64 	%rd172, %rd171, 18;
	mul.lo.s64 	%rd173, %rd172, 524287;
	sub.s64 	%rd703, %rd167, %rd173;
	mul.lo.s64 	%rd174, %rd155, %rd155;
	mul.hi.u64 	%rd175, %rd174, 35184439197825;
	mul.lo.s64 	%rd176, %rd175, 524287;
	sub.s64 	%rd702, %rd174, %rd176;
	add.s32 	%r158, %r158, 4;
	setp.ne.s32 	%p6, %r158, %r9;
	@%p6 bra 	$L__BB2_6;
$L__BB2_7:
	setp.eq.s32 	%p7, %r8, 0;
	@%p7 bra 	$L__BB2_12;
	cvt.u64.u32 	%rd177, %r166;
	mul.lo.s64 	%rd178, %rd703, %rd177;
	mad.lo.s64 	%rd179, %rd5, %rd702, %rd178;
	mul.hi.u64 	%rd180, %rd179, 35184439197825;
	sub.s64 	%rd181, %rd179, %rd180;
	shr.u64 	%rd182, %rd181, 1;
	add.s64 	%rd183, %rd182, %rd180;
	shr.u64 	%rd184, %rd183, 18;
	mul.lo.s64 	%rd185, %rd184, 524287;
	sub.s64 	%rd704, %rd179, %rd185;
	mul.lo.s64 	%rd186, %rd703, %rd703;
	mad.lo.s64 	%rd13, %rd702, 524287, %rd186;
	setp.eq.s32 	%p8, %r8, 1;
	@%p8 bra 	$L__BB2_11;
	mul.lo.s64 	%rd187, %rd702, %rd702;
	mul.hi.u64 	%rd188, %rd187, -9223354444635176895;
	shr.u64 	%rd189, %rd188, 18;
	mul.lo.s64 	%rd190, %rd189, 524287;
	sub.s64 	%rd14, %rd187, %rd190;
	shl.b64 	%rd191, %rd702, 1;
	sub.s64 	%rd192, %rd13, %rd191;
	mul.hi.u64 	%rd193, %rd192, 35184439197825;
	sub.s64 	%rd194, %rd192, %rd193;
	shr.u64 	%rd195, %rd194, 1;
	add.s64 	%rd196, %rd195, %rd193;
	shr.u64 	%rd197, %rd196, 18;
	mul.lo.s64 	%rd198, %rd197, 524287;
	sub.s64 	%rd199, %rd192, %rd198;
	mul.lo.s64 	%rd200, %rd704, %rd199;
	mad.lo.s64 	%rd201, %rd5, %rd14, %rd200;
	mul.hi.u64 	%rd202, %rd201, 35184439197825;
	sub.s64 	%rd203, %rd201, %rd202;
	shr.u64 	%rd204, %rd203, 1;
	add.s64 	%rd205, %rd204, %rd202;
	shr.u64 	%rd206, %rd205, 18;
	mul.lo.s64 	%rd207, %rd206, 524287;
	sub.s64 	%rd704, %rd201, %rd207;
	mul.lo.s64 	%rd208, %rd199, %rd199;
	mad.lo.s64 	%rd16, %rd14, 524287, %rd208;
	setp.eq.s32 	%p9, %r8, 2;
	@%p9 bra 	$L__BB2_11;
	mul.lo.s64 	%rd209, %rd14, %rd14;
	mul.hi.u64 	%rd210, %rd209, -9223354444635176895;
	shr.u64 	%rd211, %rd210, 18;
	mul.lo.s64 	%rd212, %rd211, 524287;
	sub.s64 	%rd213, %rd209, %rd212;
	shl.b64 	%rd214, %rd14, 1;
	sub.s64 	%rd215, %rd16, %rd214;
	mul.hi.u64 	%rd216, %rd215, 35184439197825;
	sub.s64 	%rd217, %rd215, %rd216;
	shr.u64 	%rd218, %rd217, 1;
	add.s64 	%rd219, %rd218, %rd216;
	shr.u64 	%rd220, %rd219, 18;
	mul.lo.s64 	%rd221, %rd220, 524287;
	sub.s64 	%rd222, %rd215, %rd221;
	mul.lo.s64 	%rd223, %rd704, %rd222;
	mad.lo.s64 	%rd224, %rd5, %rd213, %rd223;
	mul.hi.u64 	%rd225, %rd224, 35184439197825;
	sub.s64 	%rd226, %rd224, %rd225;
	shr.u64 	%rd227, %rd226, 1;
	add.s64 	%rd228, %rd227, %rd225;
	shr.u64 	%rd229, %rd228, 18;
	mul.lo.s64 	%rd230, %rd229, 524287;
	sub.s64 	%rd704, %rd224, %rd230;
$L__BB2_11:
	cvt.u32.u64 	%r166, %rd704;
$L__BB2_12:
	setp.eq.s32 	%p10, %r154, 0;
	mul.lo.s32 	%r79, %r6, 15;
	mad.lo.s32 	%r80, %r7, -28, %r79;
	add.s32 	%r81, %r80, 14680036;
	mul.hi.u32 	%r82, %r81, 8193;
	sub.s32 	%r83, %r81, %r82;
	shr.u32 	%r84, %r83, 1;
	add.s32 	%r85, %r84, %r82;
	shr.u32 	%r86, %r85, 18;
	mul.lo.s32 	%r87, %r86, 524287;
	sub.s32 	%r167, %r81, %r87;
	@%p10 bra 	$L__BB2_21;
	cvt.u64.u32 	%rd233, %r6;
	sub.s64 	%rd19, 524287, %rd233;
	and.b32  	%r19, %r154, 3;
	setp.lt.u32 	%p11, %r154, 4;
	mov.b64 	%rd708, 15;
	mov.b64 	%rd707, 28;
	@%p11 bra 	$L__BB2_16;
	and.b32  	%r20, %r154, 2147483644;
	mov.b32 	%r163, 0;
	mov.b64 	%rd708, 15;
	mov.b64 	%rd707, 28;
$L__BB2_15:
	cvt.u64.u32 	%rd236, %r167;
	mul.lo.s64 	%rd237, %rd708, %rd236;
	mad.lo.s64 	%rd238, %rd19, %rd707, %rd237;
	mul.hi.u64 	%rd239, %rd238, 35184439197825;
	sub.s64 	%rd240, %rd238, %rd239;
	shr.u64 	%rd241, %rd240, 1;
	add.s64 	%rd242, %rd241, %rd239;
	shr.u64 	%rd243, %rd242, 18;
	mul.lo.s64 	%rd244, %rd243, 524287;
	sub.s64 	%rd245, %rd238, %rd244;
	mul.lo.s64 	%rd246, %rd708, %rd708;
	mad.lo.s64 	%rd247, %rd707, 524287, %rd246;
	shl.b64 	%rd248, %rd707, 1;
	sub.s64 	%rd249, %rd247, %rd248;
	mul.hi.u64 	%rd250, %rd249, 35184439197825;
	sub.s64 	%rd251, %rd249, %rd250;
	shr.u64 	%rd252, %rd251, 1;
	add.s64 	%rd253, %rd252, %rd250;
	shr.u64 	%rd254, %rd253, 18;
	mul.lo.s64 	%rd255, %rd254, 524287;
	sub.s64 	%rd256, %rd249, %rd255;
	mul.lo.s64 	%rd257, %rd707, %rd707;
	mul.hi.u64 	%rd258, %rd257, -9223354444635176895;
	shr.u64 	%rd259, %rd258, 18;
	mul.lo.s64 	%rd260, %rd259, 524287;
	sub.s64 	%rd261, %rd257, %rd260;
	mul.lo.s64 	%rd262, %rd245, %rd256;
	mad.lo.s64 	%rd263, %rd19, %rd261, %rd262;
	mul.hi.u64 	%rd264, %rd263, 35184439197825;
	sub.s64 	%rd265, %rd263, %rd264;
	shr.u64 	%rd266, %rd265, 1;
	add.s64 	%rd267, %rd266, %rd264;
	shr.u64 	%rd268, %rd267, 18;
	mul.lo.s64 	%rd269, %rd268, 524287;
	sub.s64 	%rd270, %rd263, %rd269;
	mul.lo.s64 	%rd271, %rd256, %rd256;
	mad.lo.s64 	%rd272, %rd261, 524287, %rd271;
	shl.b64 	%rd273, %rd261, 1;
	sub.s64 	%rd274, %rd272, %rd273;
	mul.hi.u64 	%rd275, %rd274, 35184439197825;
	sub.s64 	%rd276, %rd274, %rd275;
	shr.u64 	%rd277, %rd276, 1;
	add.s64 	%rd278, %rd277, %rd275;
	shr.u64 	%rd279, %rd278, 18;
	mul.lo.s64 	%rd280, %rd279, 524287;
	sub.s64 	%rd281, %rd274, %rd280;
	mul.lo.s64 	%rd282, %rd261, %rd261;
	mul.hi.u64 	%rd283, %rd282, 35184439197825;
	mul.lo.s64 	%rd284, %rd283, 524287;
	sub.s64 	%rd285, %rd282, %rd284;
	mul.lo.s64 	%rd286, %rd270, %rd281;
	mad.lo.s64 	%rd287, %rd19, %rd285, %rd286;
	mul.hi.u64 	%rd288, %rd287, 35184439197825;
	sub.s64 	%rd289, %rd287, %rd288;
	shr.u64 	%rd290, %rd289, 1;
	add.s64 	%rd291, %rd290, %rd288;
	shr.u64 	%rd292, %rd291, 18;
	mul.lo.s64 	%rd293, %rd292, 524287;
	sub.s64 	%rd294, %rd287, %rd293;
	mul.lo.s64 	%rd295, %rd281, %rd281;
	mad.lo.s64 	%rd296, %rd285, 524287, %rd295;
	shl.b64 	%rd297, %rd285, 1;
	sub.s64 	%rd298, %rd296, %rd297;
	mul.hi.u64 	%rd299, %rd298, 35184439197825;
	sub.s64 	%rd300, %rd298, %rd299;
	shr.u64 	%rd301, %rd300, 1;
	add.s64 	%rd302, %rd301, %rd299;
	shr.u64 	%rd303, %rd302, 18;
	mul.lo.s64 	%rd304, %rd303, 524287;
	sub.s64 	%rd305, %rd298, %rd304;
	mul.lo.s64 	%rd306, %rd285, %rd285;
	mul.hi.u64 	%rd307, %rd306, 35184439197825;
	mul.lo.s64 	%rd308, %rd307, 524287;
	sub.s64 	%rd309, %rd306, %rd308;
	mul.lo.s64 	%rd310, %rd294, %rd305;
	mad.lo.s64 	%rd311, %rd19, %rd309, %rd310;
	mul.hi.u64 	%rd312, %rd311, 35184439197825;
	sub.s64 	%rd313, %rd311, %rd312;
	shr.u64 	%rd314, %rd313, 1;
	add.s64 	%rd315, %rd314, %rd312;
	shr.u64 	%rd316, %rd315, 18;
	cvt.u32.u64 	%r90, %rd316;
	mov.b64 	%rd317, 524287;
	cvt.u32.u64 	%r91, %rd317;
	mul.lo.s32 	%r92, %r90, %r91;
	cvt.u32.u64 	%r93, %rd311;
	sub.s32 	%r167, %r93, %r92;
	mul.lo.s64 	%rd318, %rd305, %rd305;
	mad.lo.s64 	%rd319, %rd309, 524287, %rd318;
	shl.b64 	%rd320, %rd309, 1;
	sub.s64 	%rd321, %rd319, %rd320;
	mul.hi.u64 	%rd322, %rd321, 35184439197825;
	sub.s64 	%rd323, %rd321, %rd322;
	shr.u64 	%rd324, %rd323, 1;
	add.s64 	%rd325, %rd324, %rd322;
	shr.u64 	%rd326, %rd325, 18;
	mul.lo.s64 	%rd327, %rd326, 524287;
	sub.s64 	%rd708, %rd321, %rd327;
	mul.lo.s64 	%rd328, %rd309, %rd309;
	mul.hi.u64 	%rd329, %rd328, 35184439197825;
	mul.lo.s64 	%rd330, %rd329, 524287;
	sub.s64 	%rd707, %rd328, %rd330;
	add.s32 	%r163, %r163, 4;
	setp.ne.s32 	%p12, %r163, %r20;
	@%p12 bra 	$L__BB2_15;
$L__BB2_16:
	setp.eq.s32 	%p13, %r19, 0;
	@%p13 bra 	$L__BB2_21;
	cvt.u64.u32 	%rd331, %r167;
	mul.lo.s64 	%rd332, %rd708, %rd331;
	mad.lo.s64 	%rd333, %rd19, %rd707, %rd332;
	mul.hi.u64 	%rd334, %rd333, 35184439197825;
	sub.s64 	%rd335, %rd333, %rd334;
	shr.u64 	%rd336, %rd335, 1;
	add.s64 	%rd337, %rd336, %rd334;
	shr.u64 	%rd338, %rd337, 18;
	mul.lo.s64 	%rd339, %rd338, 524287;
	sub.s64 	%rd709, %rd333, %rd339;
	mul.lo.s64 	%rd340, %rd708, %rd708;
	mad.lo.s64 	%rd27, %rd707, 524287, %rd340;
	setp.eq.s32 	%p14, %r19, 1;
	@%p14 bra 	$L__BB2_20;
	mul.lo.s64 	%rd341, %rd707, %rd707;
	mul.hi.u64 	%rd342, %rd341, -9223354444635176895;
	shr.u64 	%rd343, %rd342, 18;
	mul.lo.s64 	%rd344, %rd343, 524287;
	sub.s64 	%rd28, %rd341, %rd344;
	shl.b64 	%rd345, %rd707, 1;
	sub.s64 	%rd346, %rd27, %rd345;
	mul.hi.u64 	%rd347, %rd346, 35184439197825;
	sub.s64 	%rd348, %rd346, %rd347;
	shr.u64 	%rd349, %rd348, 1;
	add.s64 	%rd350, %rd349, %rd347;
	shr.u64 	%rd351, %rd350, 18;
	mul.lo.s64 	%rd352, %rd351, 524287;
	sub.s64 	%rd353, %rd346, %rd352;
	mul.lo.s64 	%rd354, %rd709, %rd353;
	mad.lo.s64 	%rd355, %rd19, %rd28, %rd354;
	mul.hi.u64 	%rd356, %rd355, 35184439197825;
	sub.s64 	%rd357, %rd355, %rd356;
	shr.u64 	%rd358, %rd357, 1;
	add.s64 	%rd359, %rd358, %rd356;
	shr.u64 	%rd360, %rd359, 18;
	mul.lo.s64 	%rd361, %rd360, 524287;
	sub.s64 	%rd709, %rd355, %rd361;
	mul.lo.s64 	%rd362, %rd353, %rd353;
	mad.lo.s64 	%rd30, %rd28, 524287, %rd362;
	setp.eq.s32 	%p15, %r19, 2;
	@%p15 bra 	$L__BB2_20;
	mul.lo.s64 	%rd363, %rd28, %rd28;
	mul.hi.u64 	%rd364, %rd363, -9223354444635176895;
	shr.u64 	%rd365, %rd364, 18;
	mul.lo.s64 	%rd366, %rd365, 524287;
	sub.s64 	%rd367, %rd363, %rd366;
	shl.b64 	%rd368, %rd28, 1;
	sub.s64 	%rd369, %rd30, %rd368;
	mul.hi.u64 	%rd370, %rd369, 35184439197825;
	sub.s64 	%rd371, %rd369, %rd370;
	shr.u64 	%rd372, %rd371, 1;
	add.s64 	%rd373, %rd372, %rd370;
	shr.u64 	%rd374, %rd373, 18;
	mul.lo.s64 	%rd375, %rd374, 524287;
	sub.s64 	%rd376, %rd369, %rd375;
	mul.lo.s64 	%rd377, %rd709, %rd376;
	mad.lo.s64 	%rd378, %rd19, %rd367, %rd377;
	mul.hi.u64 	%rd379, %rd378, 35184439197825;
	sub.s64 	%rd380, %rd378, %rd379;
	shr.u64 	%rd381, %rd380, 1;
	add.s64 	%rd382, %rd381, %rd379;
	shr.u64 	%rd383, %rd382, 18;
	mul.lo.s64 	%rd384, %rd383, 524287;
	sub.s64 	%rd709, %rd378, %rd384;
$L__BB2_20:
	cvt.u32.u64 	%r167, %rd709;
$L__BB2_21:
	shr.u64 	%rd699, %rd4, 1;
	add.s32 	%r154, %r154, 1;
	setp.gt.u64 	%p16, %rd4, 1;
	@%p16 bra 	$L__BB2_2;
$L__BB2_22:
	shl.b32 	%r94, %r1, 2;
	mov.u32 	%r95, _ZZ33gm19_kernel_generate_array_doubleP10gm19_statePdPlE2xP;
	add.s32 	%r32, %r95, %r94;
	st.shared.u32 	[%r32], %r166;
	add.s64 	%rd710, %rd3, 1;
	setp.eq.s64 	%p17, %rd710, 0;
	@%p17 bra 	$L__BB2_44;
	mov.b32 	%r169, 0;
$L__BB2_24:
	mov.u64 	%rd35, %rd710;
	mov.u32 	%r35, %r181;
	mov.u32 	%r34, %r182;
	and.b64  	%rd385, %rd35, 1;
	setp.eq.b64 	%p18, %rd385, 1;
	not.pred 	%p19, %p18;
	@%p19 bra 	$L__BB2_43;
	setp.eq.s32 	%p20, %r169, 0;
	mov.u32 	%r181, %r34;
	@%p20 bra 	$L__BB2_34;
	cvt.u64.u32 	%rd388, %r35;
	sub.s64 	%rd36, 524287, %rd388;
	and.b32  	%r36, %r169, 3;
	setp.lt.u32 	%p21, %r169, 4;
	mov.b64 	%rd714, 15;
	mov.b64 	%rd713, 28;
	mov.u32 	%r181, %r34;
	@%p21 bra 	$L__BB2_29;
	and.b32  	%r98, %r169, -4;
	neg.s32 	%r172, %r98;
	mov.b64 	%rd714, 15;
	mov.b64 	%rd713, 28;
	mov.u32 	%r181, %r34;
$L__BB2_28:
	cvt.u64.u32 	%rd391, %r181;
	mul.lo.s64 	%rd392, %rd714, %rd391;
	mad.lo.s64 	%rd393, %rd36, %rd713, %rd392;
	mul.hi.u64 	%rd394, %rd393, 35184439197825;
	sub.s64 	%rd395, %rd393, %rd394;
	shr.u64 	%rd396, %rd395, 1;
	add.s64 	%rd397, %rd396, %rd394;
	shr.u64 	%rd398, %rd397, 18;
	mul.lo.s64 	%rd399, %rd398, 524287;
	sub.s64 	%rd400, %rd393, %rd399;
	mul.lo.s64 	%rd401, %rd714, %rd714;
	mad.lo.s64 	%rd402, %rd713, 524287, %rd401;
	shl.b64 	%rd403, %rd713, 1;
	sub.s64 	%rd404, %rd402, %rd403;
	mul.hi.u64 	%rd405, %rd404, 35184439197825;
	sub.s64 	%rd406, %rd404, %rd405;
	shr.u64 	%rd407, %rd406, 1;
	add.s64 	%rd408, %rd407, %rd405;
	shr.u64 	%rd409, %rd408, 18;
	mul.lo.s64 	%rd410, %rd409, 524287;
	sub.s64 	%rd411, %rd404, %rd410;
	mul.lo.s64 	%rd412, %rd713, %rd713;
	mul.hi.u64 	%rd413, %rd412, -9223354444635176895;
	shr.u64 	%rd414, %rd413, 18;
	mul.lo.s64 	%rd415, %rd414, 524287;
	sub.s64 	%rd416, %rd412, %rd415;
	mul.lo.s64 	%rd417, %rd400, %rd411;
	mad.lo.s64 	%rd418, %rd36, %rd416, %rd417;
	mul.hi.u64 	%rd419, %rd418, 35184439197825;
	sub.s64 	%rd420, %rd418, %rd419;
	shr.u64 	%rd421, %rd420, 1;
	add.s64 	%rd422, %rd421, %rd419;
	shr.u64 	%rd423, %rd422, 18;
	mul.lo.s64 	%rd424, %rd423, 524287;
	sub.s64 	%rd425, %rd418, %rd424;
	mul.lo.s64 	%rd426, %rd411, %rd411;
	mad.lo.s64 	%rd427, %rd416, 524287, %rd426;
	shl.b64 	%rd428, %rd416, 1;
	sub.s64 	%rd429, %rd427, %rd428;
	mul.hi.u64 	%rd430, %rd429, 35184439197825;
	sub.s64 	%rd431, %rd429, %rd430;
	shr.u64 	%rd432, %rd431, 1;
	add.s64 	%rd433, %rd432, %rd430;
	shr.u64 	%rd434, %rd433, 18;
	mul.lo.s64 	%rd435, %rd434, 524287;
	sub.s64 	%rd436, %rd429, %rd435;
	mul.lo.s64 	%rd437, %rd416, %rd416;
	mul.hi.u64 	%rd438, %rd437, 35184439197825;
	mul.lo.s64 	%rd439, %rd438, 524287;
	sub.s64 	%rd440, %rd437, %rd439;
	mul.lo.s64 	%rd441, %rd425, %rd436;
	mad.lo.s64 	%rd442, %rd36, %rd440, %rd441;
	mul.hi.u64 	%rd443, %rd442, 35184439197825;
	sub.s64 	%rd444, %rd442, %rd443;
	shr.u64 	%rd445, %rd444, 1;
	add.s64 	%rd446, %rd445, %rd443;
	shr.u64 	%rd447, %rd446, 18;
	mul.lo.s64 	%rd448, %rd447, 524287;
	sub.s64 	%rd449, %rd442, %rd448;
	mul.lo.s64 	%rd450, %rd436, %rd436;
	mad.lo.s64 	%rd451, %rd440, 524287, %rd450;
	shl.b64 	%rd452, %rd440, 1;
	sub.s64 	%rd453, %rd451, %rd452;
	mul.hi.u64 	%rd454, %rd453, 35184439197825;
	sub.s64 	%rd455, %rd453, %rd454;
	shr.u64 	%rd456, %rd455, 1;
	add.s64 	%rd457, %rd456, %rd454;
	shr.u64 	%rd458, %rd457, 18;
	mul.lo.s64 	%rd459, %rd458, 524287;
	sub.s64 	%rd460, %rd453, %rd459;
	mul.lo.s64 	%rd461, %rd440, %rd440;
	mul.hi.u64 	%rd462, %rd461, 35184439197825;
	mul.lo.s64 	%rd463, %rd462, 524287;
	sub.s64 	%rd464, %rd461, %rd463;
	mul.lo.s64 	%rd465, %rd449, %rd460;
	mad.lo.s64 	%rd466, %rd36, %rd464, %rd465;
	mul.hi.u64 	%rd467, %rd466, 35184439197825;
	sub.s64 	%rd468, %rd466, %rd467;
	shr.u64 	%rd469, %rd468, 1;
	add.s64 	%rd470, %rd469, %rd467;
	shr.u64 	%rd471, %rd470, 18;
	cvt.u32.u64 	%r99, %rd471;
	mov.b64 	%rd472, 524287;
	cvt.u32.u64 	%r100, %rd472;
	mul.lo.s32 	%r101, %r99, %r100;
	cvt.u32.u64 	%r102, %rd466;
	sub.s32 	%r181, %r102, %r101;
	mul.lo.s64 	%rd473, %rd460, %rd460;
	mad.lo.s64 	%rd474, %rd464, 524287, %rd473;
	shl.b64 	%rd475, %rd464, 1;
	sub.s64 	%rd476, %rd474, %rd475;
	mul.hi.u64 	%rd477, %rd476, 35184439197825;
	sub.s64 	%rd478, %rd476, %rd477;
	shr.u64 	%rd479, %rd478, 1;
	add.s64 	%rd480, %rd479, %rd477;
	shr.u64 	%rd481, %rd480, 18;
	mul.lo.s64 	%rd482, %rd481, 524287;
	sub.s64 	%rd714, %rd476, %rd482;
	mul.lo.s64 	%rd483, %rd464, %rd464;
	mul.hi.u64 	%rd484, %rd483, 35184439197825;
	mul.lo.s64 	%rd485, %rd484, 524287;
	sub.s64 	%rd713, %rd483, %rd485;
	add.s32 	%r172, %r172, 4;
	setp.ne.s32 	%p22, %r172, 0;
	@%p22 bra 	$L__BB2_28;
$L__BB2_29:
	setp.eq.s32 	%p23, %r36, 0;
	@%p23 bra 	$L__BB2_34;
	cvt.u64.u32 	%rd486, %r181;
	mul.lo.s64 	%rd487, %rd714, %rd486;
	mad.lo.s64 	%rd488, %rd36, %rd713, %rd487;
	mul.hi.u64 	%rd489, %rd488, 35184439197825;
	sub.s64 	%rd490, %rd488, %rd489;
	shr.u64 	%rd491, %rd490, 1;
	add.s64 	%rd492, %rd491, %rd489;
	shr.u64 	%rd493, %rd492, 18;
	mul.lo.s64 	%rd494, %rd493, 524287;
	sub.s64 	%rd715, %rd488, %rd494;
	mul.lo.s64 	%rd495, %rd714, %rd714;
	mad.lo.s64 	%rd44, %rd713, 524287, %rd495;
	setp.eq.s32 	%p24, %r36, 1;
	@%p24 bra 	$L__BB2_33;
	mul.lo.s64 	%rd496, %rd713, %rd713;
	mul.hi.u64 	%rd497, %rd496, -9223354444635176895;
	shr.u64 	%rd498, %rd497, 18;
	mul.lo.s64 	%rd499, %rd498, 524287;
	sub.s64 	%rd45, %rd496, %rd499;
	shl.b64 	%rd500, %rd713, 1;
	sub.s64 	%rd501, %rd44, %rd500;
	mul.hi.u64 	%rd502, %rd501, 35184439197825;
	sub.s64 	%rd503, %rd501, %rd502;
	shr.u64 	%rd504, %rd503, 1;
	add.s64 	%rd505, %rd504, %rd502;
	shr.u64 	%rd506, %rd505, 18;
	mul.lo.s64 	%rd507, %rd506, 524287;
	sub.s64 	%rd508, %rd501, %rd507;
	mul.lo.s64 	%rd509, %rd715, %rd508;
	mad.lo.s64 	%rd510, %rd36, %rd45, %rd509;
	mul.hi.u64 	%rd511, %rd510, 35184439197825;
	sub.s64 	%rd512, %rd510, %rd511;
	shr.u64 	%rd513, %rd512, 1;
	add.s64 	%rd514, %rd513, %rd511;
	shr.u64 	%rd515, %rd514, 18;
	mul.lo.s64 	%rd516, %rd515, 524287;
	sub.s64 	%rd715, %rd510, %rd516;
	mul.lo.s64 	%rd517, %rd508, %rd508;
	mad.lo.s64 	%rd47, %rd45, 524287, %rd517;
	setp.eq.s32 	%p25, %r36, 2;
	@%p25 bra 	$L__BB2_33;
	mul.lo.s64 	%rd518, %rd45, %rd45;
	mul.hi.u64 	%rd519, %rd518, -9223354444635176895;
	shr.u64 	%rd520, %rd519, 18;
	mul.lo.s64 	%rd521, %rd520, 524287;
	sub.s64 	%rd522, %rd518, %rd521;
	shl.b64 	%rd523, %rd45, 1;
	sub.s64 	%rd524, %rd47, %rd523;
	mul.hi.u64 	%rd525, %rd524, 35184439197825;
	sub.s64 	%rd526, %rd524, %rd525;
	shr.u64 	%rd527, %rd526, 1;
	add.s64 	%rd528, %rd527, %rd525;
	shr.u64 	%rd529, %rd528, 18;
	mul.lo.s64 	%rd530, %rd529, 524287;
	sub.s64 	%rd531, %rd524, %rd530;
	mul.lo.s64 	%rd532, %rd715, %rd531;
	mad.lo.s64 	%rd533, %rd36, %rd522, %rd532;
	mul.hi.u64 	%rd534, %rd533, 35184439197825;
	sub.s64 	%rd535, %rd533, %rd534;
	shr.u64 	%rd536, %rd535, 1;
	add.s64 	%rd537, %rd536, %rd534;
	shr.u64 	%rd538, %rd537, 18;
	mul.lo.s64 	%rd539, %rd538, 524287;
	sub.s64 	%rd715, %rd533, %rd539;
$L__BB2_33:
	cvt.u32.u64 	%r181, %rd715;
$L__BB2_34:
	setp.eq.s32 	%p26, %r169, 0;
	mul.lo.s32 	%r103, %r34, 15;
	mad.lo.s32 	%r104, %r35, -28, %r103;
	add.s32 	%r105, %r104, 14680036;
	mul.hi.u32 	%r106, %r105, 8193;
	sub.s32 	%r107, %r105, %r106;
	shr.u32 	%r108, %r107, 1;
	add.s32 	%r109, %r108, %r106;
	shr.u32 	%r110, %r109, 18;
	mul.lo.s32 	%r111, %r110, 524287;
	sub.s32 	%r182, %r105, %r111;
	@%p26 bra 	$L__BB2_43;
	cvt.u64.u32 	%rd542, %r34;
	sub.s64 	%rd50, 524287, %rd542;
	and.b32  	%r47, %r169, 3;
	setp.lt.u32 	%p27, %r169, 4;
	mov.b64 	%rd719, 15;
	mov.b64 	%rd718, 28;
	@%p27 bra 	$L__BB2_38;
	and.b32  	%r48, %r169, 2147483644;
	mov.b32 	%r178, 0;
	mov.b64 	%rd719, 15;
	mov.b64 	%rd718, 28;
$L__BB2_37:
	cvt.u64.u32 	%rd545, %r182;
	mul.lo.s64 	%rd546, %rd719, %rd545;
	mad.lo.s64 	%rd547, %rd50, %rd718, %rd546;
	mul.hi.u64 	%rd548, %rd547, 35184439197825;
	sub.s64 	%rd549, %rd547, %rd548;
	shr.u64 	%rd550, %rd549, 1;
	add.s64 	%rd551, %rd550, %rd548;
	shr.u64 	%rd552, %rd551, 18;
	mul.lo.s64 	%rd553, %rd552, 524287;
	sub.s64 	%rd554, %rd547, %rd553;
	mul.lo.s64 	%rd555, %rd719, %rd719;
	mad.lo.s64 	%rd556, %rd718, 524287, %rd555;
	shl.b64 	%rd557, %rd718, 1;
	sub.s64 	%rd558, %rd556, %rd557;
	mul.hi.u64 	%rd559, %rd558, 35184439197825;
	sub.s64 	%rd560, %rd558, %rd559;
	shr.u64 	%rd561, %rd560, 1;
	add.s64 	%rd562, %rd561, %rd559;
	shr.u64 	%rd563, %rd562, 18;
	mul.lo.s64 	%rd564, %rd563, 524287;
	sub.s64 	%rd565, %rd558, %rd564;
	mul.lo.s64 	%rd566, %rd718, %rd718;
	mul.hi.u64 	%rd567, %rd566, -9223354444635176895;
	shr.u64 	%rd568, %rd567, 18;
	mul.lo.s64 	%rd569, %rd568, 524287;
	sub.s64 	%rd570, %rd566, %rd569;
	mul.lo.s64 	%rd571, %rd554, %rd565;
	mad.lo.s64 	%rd572, %rd50, %rd570, %rd571;
	mul.hi.u64 	%rd573, %rd572, 35184439197825;
	sub.s64 	%rd574, %rd572, %rd573;
	shr.u64 	%rd575, %rd574, 1;
	add.s64 	%rd576, %rd575, %rd573;
	shr.u64 	%rd577, %rd576, 18;
	mul.lo.s64 	%rd578, %rd577, 524287;
	sub.s64 	%rd579, %rd572, %rd578;
	mul.lo.s64 	%rd580, %rd565, %rd565;
	mad.lo.s64 	%rd581, %rd570, 524287, %rd580;
	shl.b64 	%rd582, %rd570, 1;
	sub.s64 	%rd583, %rd581, %rd582;
	mul.hi.u64 	%rd584, %rd583, 35184439197825;
	sub.s64 	%rd585, %rd583, %rd584;
	shr.u64 	%rd586, %rd585, 1;
	add.s64 	%rd587, %rd586, %rd584;
	shr.u64 	%rd588, %rd587, 18;
	mul.lo.s64 	%rd589, %rd588, 524287;
	sub.s64 	%rd590, %rd583, %rd589;
	mul.lo.s64 	%rd591, %rd570, %rd570;
	mul.hi.u64 	%rd592, %rd591, 35184439197825;
	mul.lo.s64 	%rd593, %rd592, 524287;
	sub.s64 	%rd594, %rd591, %rd593;
	mul.lo.s64 	%rd595, %rd579, %rd590;
	mad.lo.s64 	%rd596, %rd50, %rd594, %rd595;
	mul.hi.u64 	%rd597, %rd596, 35184439197825;
	sub.s64 	%rd598, %rd596, %rd597;
	shr.u64 	%rd599, %rd598, 1;
	add.s64 	%rd600, %rd599, %rd597;
	shr.u64 	%rd601, %rd600, 18;
	mul.lo.s64 	%rd602, %rd601, 524287;
	sub.s64 	%rd603, %rd596, %rd602;
	mul.lo.s64 	%rd604, %rd590, %rd590;
	mad.lo.s64 	%rd605, %rd594, 524287, %rd604;
	shl.b64 	%rd606, %rd594, 1;
	sub.s64 	%rd607, %rd605, %rd606;
	mul.hi.u64 	%rd608, %rd607, 35184439197825;
	sub.s64 	%rd609, %rd607, %rd608;
	shr.u64 	%rd610, %rd609, 1;
	add.s64 	%rd611, %rd610, %rd608;
	shr.u64 	%rd612, %rd611, 18;
	mul.lo.s64 	%rd613, %rd612, 524287;
	sub.s64 	%rd614, %rd607, %rd613;
	mul.lo.s64 	%rd615, %rd594, %rd594;
	mul.hi.u64 	%rd616, %rd615, 35184439197825;
	mul.lo.s64 	%rd617, %rd616, 524287;
	sub.s64 	%rd618, %rd615, %rd617;
	mul.lo.s64 	%rd619, %rd603, %rd614;
	mad.lo.s64 	%rd620, %rd50, %rd618, %rd619;
	mul.hi.u64 	%rd621, %rd620, 35184439197825;
	sub.s64 	%rd622, %rd620, %rd621;
	shr.u64 	%rd623, %rd622, 1;
	add.s64 	%rd624, %rd623, %rd621;
	shr.u64 	%rd625, %rd624, 18;
	cvt.u32.u64 	%r114, %rd625;
	mov.b64 	%rd626, 524287;
	cvt.u32.u64 	%r115, %rd626;
	mul.lo.s32 	%r116, %r114, %r115;
	cvt.u32.u64 	%r117, %rd620;
	sub.s32 	%r182, %r117, %r116;
	mul.lo.s64 	%rd627, %rd614, %rd614;
	mad.lo.s64 	%rd628, %rd618, 524287, %rd627;
	shl.b64 	%rd629, %rd618, 1;
	sub.s64 	%rd630, %rd628, %rd629;
	mul.hi.u64 	%rd631, %rd630, 35184439197825;
	sub.s64 	%rd632, %rd630, %rd631;
	shr.u64 	%rd633, %rd632, 1;
	add.s64 	%rd634, %rd633, %rd631;
	shr.u64 	%rd635, %rd634, 18;
	mul.lo.s64 	%rd636, %rd635, 524287;
	sub.s64 	%rd719, %rd630, %rd636;
	mul.lo.s64 	%rd637, %rd618, %rd618;
	mul.hi.u64 	%rd638, %rd637, 35184439197825;
	mul.lo.s64 	%rd639, %rd638, 524287;
	sub.s64 	%rd718, %rd637, %rd639;
	add.s32 	%r178, %r178, 4;
	setp.ne.s32 	%p28, %r178, %r48;
	@%p28 bra 	$L__BB2_37;
$L__BB2_38:
	setp.eq.s32 	%p29, %r47, 0;
	@%p29 bra 	$L__BB2_43;
	cvt.u64.u32 	%rd640, %r182;
	mul.lo.s64 	%rd641, %rd719, %rd640;
	mad.lo.s64 	%rd642, %rd50, %rd718, %rd641;
	mul.hi.u64 	%rd643, %rd642, 35184439197825;
	sub.s64 	%rd644, %rd642, %rd643;
	shr.u64 	%rd645, %rd644, 1;
	add.s64 	%rd646, %rd645, %rd643;
	shr.u64 	%rd647, %rd646, 18;
	mul.lo.s64 	%rd648, %rd647, 524287;
	sub.s64 	%rd720, %rd642, %rd648;
	mul.lo.s64 	%rd649, %rd719, %rd719;
	mad.lo.s64 	%rd58, %rd718, 524287, %rd649;
	setp.eq.s32 	%p30, %r47, 1;
	@%p30 bra 	$L__BB2_42;
	mul.lo.s64 	%rd650, %rd718, %rd718;
	mul.hi.u64 	%rd651, %rd650, -9223354444635176895;
	shr.u64 	%rd652, %rd651, 18;
	mul.lo.s64 	%rd653, %rd652, 524287;
	sub.s64 	%rd59, %rd650, %rd653;
	shl.b64 	%rd654, %rd718, 1;
	sub.s64 	%rd655, %rd58, %rd654;
	mul.hi.u64 	%rd656, %rd655, 35184439197825;
	sub.s64 	%rd657, %rd655, %rd656;
	shr.u64 	%rd658, %rd657, 1;
	add.s64 	%rd659, %rd658, %rd656;
	shr.u64 	%rd660, %rd659, 18;
	mul.lo.s64 	%rd661, %rd660, 524287;
	sub.s64 	%rd662, %rd655, %rd661;
	mul.lo.s64 	%rd663, %rd720, %rd662;
	mad.lo.s64 	%rd664, %rd50, %rd59, %rd663;
	mul.hi.u64 	%rd665, %rd664, 35184439197825;
	sub.s64 	%rd666, %rd664, %rd665;
	shr.u64 	%rd667, %rd666, 1;
	add.s64 	%rd668, %rd667, %rd665;
	shr.u64 	%rd669, %rd668, 18;
	mul.lo.s64 	%rd670, %rd669, 524287;
	sub.s64 	%rd720, %rd664, %rd670;
	mul.lo.s64 	%rd671, %rd662, %rd662;
	mad.lo.s64 	%rd61, %rd59, 524287, %rd671;
	setp.eq.s32 	%p31, %r47, 2;
	@%p31 bra 	$L__BB2_42;
	mul.lo.s64 	%rd672, %rd59, %rd59;
	mul.hi.u64 	%rd673, %rd672, -9223354444635176895;
	shr.u64 	%rd674, %rd673, 18;
	mul.lo.s64 	%rd675, %rd674, 524287;
	sub.s64 	%rd676, %rd672, %rd675;
	shl.b64 	%rd677, %rd59, 1;
	sub.s64 	%rd678, %rd61, %rd677;
	mul.hi.u64 	%rd679, %rd678, 35184439197825;
	sub.s64 	%rd680, %rd678, %rd679;
	shr.u64 	%rd681, %rd680, 1;
	add.s64 	%rd682, %rd681, %rd679;
	shr.u64 	%rd683, %rd682, 18;
	mul.lo.s64 	%rd684, %rd683, 524287;
	sub.s64 	%rd685, %rd678, %rd684;
	mul.lo.s64 	%rd686, %rd720, %rd685;
	mad.lo.s64 	%rd687, %rd50, %rd676, %rd686;
	mul.hi.u64 	%rd688, %rd687, 35184439197825;
	sub.s64 	%rd689, %rd687, %rd688;
	shr.u64 	%rd690, %rd689, 1;
	add.s64 	%rd691, %rd690, %rd688;
	shr.u64 	%rd692, %rd691, 18;
	mul.lo.s64 	%rd693, %rd692, 524287;
	sub.s64 	%rd720, %rd687, %rd693;
$L__BB2_42:
	cvt.u32.u64 	%r182, %rd720;
$L__BB2_43:
	shr.u64 	%rd710, %rd35, 1;
	add.s32 	%r169, %r169, 1;
	setp.gt.u64 	%p32, %rd35, 1;
	@%p32 bra 	$L__BB2_24;
$L__BB2_44:
	shl.b32 	%r118, %r1, 2;
	mov.u32 	%r119, _ZZ33gm19_kernel_generate_array_doubleP10gm19_statePdPlE2xN;
	add.s32 	%r60, %r119, %r118;
	st.shared.u32 	[%r60], %r181;
	setp.lt.s64 	%p33, %rd2, 1;
	@%p33 bra 	$L__BB2_53;
	mov.b32 	%r121, 1;
	shl.b32 	%r61, %r121, %r2;
	mov.u32 	%r123, _ZZ33gm19_kernel_generate_array_doubleP10gm19_statePdPlE1a;
	add.s32 	%r62, %r123, %r118;
	and.b32  	%r63, %r1, 3;
	and.b32  	%r64, %r1, 15;
	cvta.to.global.u64 	%rd65, %rd68;
	mov.b32 	%r184, 0;
	mov.b64 	%rd721, 0;
$L__BB2_46:
	setp.ne.s32 	%p34, %r63, 0;
	ld.shared.u32 	%r124, [%r60];
	ld.shared.u32 	%r125, [%r32];
	mul.lo.s32 	%r126, %r125, -28;
	mad.lo.s32 	%r127, %r124, 15, %r126;
	add.s32 	%r128, %r127, 14680036;
	mul.hi.u32 	%r129, %r128, 8193;
	sub.s32 	%r130, %r128, %r129;
	shr.u32 	%r131, %r130, 1;
	add.s32 	%r132, %r131, %r129;
	shr.u32 	%r133, %r132, 18;
	mul.lo.s32 	%r134, %r133, 524287;
	sub.s32 	%r135, %r128, %r134;
	st.shared.u32 	[%r32], %r124;
	st.shared.u32 	[%r60], %r135;
	setp.lt.u32 	%p35, %r135, 262144;
	selp.b32 	%r136, 0, %r61, %p35;
	st.shared.u32 	[%r62], %r136;
	bar.sync 	0;
	@%p34 bra 	$L__BB2_48;
	ld.shared.u32 	%r137, [%r62];
	ld.shared.u32 	%r138, [%r62+4];
	add.s32 	%r139, %r138, %r137;
	ld.shared.u32 	%r140, [%r62+8];
	add.s32 	%r141, %r139, %r140;
	ld.shared.u32 	%r142, [%r62+12];
	add.s32 	%r143, %r141, %r142;
	st.shared.u32 	[%r62], %r143;
$L__BB2_48:
	setp.ne.s32 	%p36, %r64, 0;
	bar.sync 	0;
	@%p36 bra 	$L__BB2_50;
	ld.shared.u32 	%r144, [%r62];
	ld.shared.u32 	%r145, [%r62+16];
	add.s32 	%r146, %r145, %r144;
	ld.shared.u32 	%r147, [%r62+32];
	add.s32 	%r148, %r146, %r147;
	ld.shared.u32 	%r149, [%r62+48];
	add.s32 	%r150, %r148, %r149;
	st.shared.u32 	[%r62], %r150;
$L__BB2_50:
	setp.ne.s32 	%p37, %r2, 0;
	bar.sync 	0;
	@%p37 bra 	$L__BB2_52;
	ld.shared.u32 	%r151, [%r62];
	ld.shared.u32 	%r152, [%r62+64];
	add.s32 	%r153, %r152, %r151;
	cvt.rn.f64.u32 	%fd1, %r153;
	mul.f64 	%fd2, %fd1, 0d3DF0000000000000;
	add.s64 	%rd695, %rd721, %rd3;
	shl.b64 	%rd696, %rd695, 3;
	add.s64 	%rd697, %rd65, %rd696;
	st.global.f64 	[%rd697], %fd2;
$L__BB2_52:
	add.s32 	%r184, %r184, 1;
	cvt.u64.u32 	%rd721, %r184;
	ld.global.u64 	%rd698, [%rd1];
	setp.gt.s64 	%p38, %rd698, %rd721;
	@%p38 bra 	$L__BB2_46;
$L__BB2_53:
	ret;

}


// ===== COMPILED SASS (sm_100) =====

	.target	sm_100

	.elftype	@"ET_EXEC"


//--------------------- .note.nv.tkinfo           --------------------------
	.section	.note.nv.tkinfo,"",@"SHT_NOTE"
	.sectionflags	@"SHF_NOTE_NV_TKINFO"
	.tkinfo
        /*0018*/ 	.word	0x00000002
        /*0030*/ 	.string	""
        /*0030*/ 	.string	"ptxas"
        /*0030*/ 	.string	"Cuda compilation tools, release 13.0, V13.0.88"
        /*0030*/ 	.string	"Build cuda_13.0.r13.0/compiler.36424714_0"
        /*0030*/ 	.string	"-arch sm_100 -m 64 "



//--------------------- .note.nv.cuinfo           --------------------------
	.section	.note.nv.cuinfo,"",@"SHT_NOTE"
	.sectionflags	@"SHF_NOTE_NV_CUINFO"
        /*0018*/ 	.short	0x0002
        /*001a*/ 	.short	0x0064
        /*001c*/ 	.short	0x0082
	.zero		2


//--------------------- .nv.info                  --------------------------
	.section	.nv.info,"",@"SHT_CUDA_INFO"
	.align	4


	//----- nvinfo : EIATTR_REGCOUNT
	.align		4
        /*0000*/ 	.byte	0x04, 0x2f
        /*0002*/ 	.short	(.L_1 - .L_0)
	.align		4
.L_0:
        /*0004*/ 	.word	index@(_Z26gm19_kernel_generate_arrayP10gm19_statePjPl)
        /*0008*/ 	.word	0x00000024


	//----- nvinfo : EIATTR_FRAME_SIZE
	.align		4
.L_1:
        /*000c*/ 	.byte	0x04, 0x11
        /*000e*/ 	.short	(.L_3 - .L_2)
	.align		4
.L_2:
        /*0010*/ 	.word	index@(_Z26gm19_kernel_generate_arrayP10gm19_statePjPl)
        /*0014*/ 	.word	0x00000000


	//----- nvinfo : EIATTR_REGCOUNT
	.align		4
.L_3:
        /*0018*/ 	.byte	0x04, 0x2f
        /*001a*/ 	.short	(.L_5 - .L_4)
	.align		4
.L_4:
        /*001c*/ 	.word	index@(_Z32gm19_kernel_generate_array_floatP10gm19_statePfPl)
        /*0020*/ 	.word	0x00000024


	//----- nvinfo : EIATTR_FRAME_SIZE
	.align		4
.L_5:
        /*0024*/ 	.byte	0x04, 0x11
        /*0026*/ 	.short	(.L_7 - .L_6)
	.align		4
.L_6:
        /*0028*/ 	.word	index@(_Z32gm19_kernel_generate_array_floatP10gm19_statePfPl)
        /*002c*/ 	.word	0x00000000


	//----- nvinfo : EIATTR_REGCOUNT
	.align		4
.L_7:
        /*0030*/ 	.byte	0x04, 0x2f
        /*0032*/ 	.short	(.L_9 - .L_8)
	.align		4
.L_8:
        /*0034*/ 	.word	index@(_Z33gm19_kernel_generate_array_doubleP10gm19_statePdPl)
        /*0038*/ 	.word	0x00000024


	//----- nvinfo : EIATTR_FRAME_SIZE
	.align		4
.L_9:
        /*003c*/ 	.byte	0x04, 0x11
        /*003e*/ 	.short	(.L_11 - .L_10)
	.align		4
.L_10:
        /*0040*/ 	.word	index@(_Z33gm19_kernel_generate_array_doubleP10gm19_statePdPl)
        /*0044*/ 	.word	0x00000000


	//----- nvinfo : EIATTR_MIN_STACK_SIZE
	.align		4
.L_11:
        /*0048*/ 	.byte	0x04, 0x12
        /*004a*/ 	.short	(.L_13 - .L_12)
	.align		4
.L_12:
        /*004c*/ 	.word	index@(_Z33gm19_kernel_generate_array_doubleP10gm19_statePdPl)
        /*0050*/ 	.word	0x00000000


	//----- nvinfo : EIATTR_MIN_STACK_SIZE
	.align		4
.L_13:
        /*0054*/ 	.byte	0x04, 0x12
        /*0056*/ 	.short	(.L_15 - .L_14)
	.align		4
.L_14:
        /*0058*/ 	.word	index@(_Z32gm19_kernel_generate_array_floatP10gm19_statePfPl)
        /*005c*/ 	.word	0x00000000


	//----- nvinfo : EIATTR_MIN_STACK_SIZE
	.align		4
.L_15:
        /*0060*/ 	.byte	0x04, 0x12
        /*0062*/ 	.short	(.L_17 - .L_16)
	.align		4
.L_16:
        /*0064*/ 	.word	index@(_Z26gm19_kernel_generate_arrayP10gm19_statePjPl)
        /*0068*/ 	.word	0x00000000
.L_17:


//--------------------- .nv.compat                --------------------------
	.section	.nv.compat,"",@"SHT_CUDA_COMPAT_INFO"
	.align	4
        /*0000*/ 	.byte	0x02, 0x09, 0x00, 0x00, 0x02, 0x02, 0x01, 0x00, 0x02, 0x05, 0x05, 0x00, 0x03, 0x07, 0x01, 0x01
        /*0010*/ 	.byte	0x02, 0x03, 0x00, 0x00, 0x02, 0x06, 0x01, 0x00, 0x04, 0x0b, 0x08, 0x00, 0x01, 0x00, 0x00, 0x00
        /*0020*/ 	.byte	0x00, 0x00, 0x00, 0x00


//--------------------- .nv.info._Z33gm19_kernel_generate_array_doubleP10gm19_statePdPl --------------------------
	.section	.nv.info._Z33gm19_kernel_generate_array_doubleP10gm19_statePdPl,"",@"SHT_CUDA_INFO"
	.sectionflags	@""
	.align	4


	//----- nvinfo : EIATTR_CUDA_API_VERSION
	.align		4
        /*0000*/ 	.byte	0x04, 0x37
        /*0002*/ 	.short	(.L_19 - .L_18)
.L_18:
        /*0004*/ 	.word	0x00000082


	//----- nvinfo : EIATTR_KPARAM_INFO
	.align		4
.L_19:
        /*0008*/ 	.byte	0x04, 0x17
        /*000a*/ 	.short	(.L_21 - .L_20)
.L_20:
        /*000c*/ 	.word	0x00000000
        /*0010*/ 	.short	0x0002
        /*0012*/ 	.short	0x0010
        /*0014*/ 	.byte	0x00, 0xf5, 0x21, 0x00


	//----- nvinfo : EIATTR_KPARAM_INFO
	.align		4
.L_21:
        /*0018*/ 	.byte	0x04, 0x17
        /*001a*/ 	.short	(.L_23 - .L_22)
.L_22:
        /*001c*/ 	.word	0x00000000
        /*0020*/ 	.short	0x0001
        /*0022*/ 	.short	0x0008
        /*0024*/ 	.byte	0x00, 0xf5, 0x21, 0x00


	//----- nvinfo : EIATTR_KPARAM_INFO
	.align		4
.L_23:
        /*0028*/ 	.byte	0x04, 0x17
        /*002a*/ 	.short	(.L_25 - .L_24)
.L_24:
        /*002c*/ 	.word	0x00000000
        /*0030*/ 	.short	0x0000
        /*0032*/ 	.short	0x0000
        /*0034*/ 	.byte	0x00, 0xf5, 0x21, 0x00


	//----- nvinfo : EIATTR_SPARSE_MMA_MASK
	.align		4
.L_25:
        /*0038*/ 	.byte	0x03, 0x50
        /*003a*/ 	.short	0x0000


	//----- nvinfo : EIATTR_MAXREG_COUNT
	.align		4
        /*003c*/ 	.byte	0x03, 0x1b
        /*003e*/ 	.short	0x00ff


	//----- nvinfo : EIATTR_NUM_BARRIERS
	.align		4
        /*0040*/ 	.byte	0x02, 0x4c
        /*0042*/ 	.byte	0x01
	.zero		1


	//----- nvinfo : EIATTR_MERCURY_ISA_VERSION
	.align		4
        /*0044*/ 	.byte	0x03, 0x5f
        /*0046*/ 	.short	0x0101


	//----- nvinfo : EIATTR_VRC_CTA_INIT_COUNT
	.align		4
        /*0048*/ 	.byte	0x02, 0x4a
	.zero		1
	.zero		1


	//----- nvinfo : EIATTR_EXIT_INSTR_OFFSETS
	.align		4
        /*004c*/ 	.byte	0x04, 0x1c
        /*004e*/ 	.short	(.L_27 - .L_26)


	//   ....[0]....
.L_26:
        /*0050*/ 	.word	0x00007a60


	//   ....[1]....
        /*0054*/ 	.word	0x00007e80


	//----- nvinfo : EIATTR_CRS_STACK_SIZE
	.align		4
.L_27:
        /*0058*/ 	.byte	0x04, 0x1e
        /*005a*/ 	.short	(.L_29 - .L_28)
.L_28:
        /*005c*/ 	.word	0x00000000


	//----- nvinfo : EIATTR_CBANK_PARAM_SIZE
	.align		4
.L_29:
        /*0060*/ 	.byte	0x03, 0x19
        /*0062*/ 	.short	0x0018


	//----- nvinfo : EIATTR_PARAM_CBANK
	.align		4
        /*0064*/ 	.byte	0x04, 0x0a
        /*0066*/ 	.short	(.L_31 - .L_30)
	.align		4
.L_30:
        /*0068*/ 	.word	index@(.nv.constant0._Z33gm19_kernel_generate_array_doubleP10gm19_statePdPl)
        /*006c*/ 	.short	0x0380
        /*006e*/ 	.short	0x0018


	//----- nvinfo : EIATTR_SW_WAR
	.align		4
.L_31:
        /*0070*/ 	.byte	0x04, 0x36
        /*0072*/ 	.short	(.L_33 - .L_32)
.L_32:
        /*0074*/ 	.word	0x00000008
.L_33:


//--------------------- .nv.info._Z32gm19_kernel_generate_array_floatP10gm19_statePfPl --------------------------
	.section	.nv.info._Z32gm19_kernel_generate_array_floatP10gm19_statePfPl,"",@"SHT_CUDA_INFO"
	.sectionflags	@""
	.align	4


	//----- nvinfo : EIATTR_CUDA_API_VERSION
	.align		4
        /*0000*/ 	.byte	0x04, 0x37
        /*0002*/ 	.short	(.L_35 - .L_34)
.L_34:
        /*0004*/ 	.word	0x00000082


	//----- nvinfo : EIATTR_KPARAM_INFO
	.align		4
.L_35:
        /*0008*/ 	.byte	0x04, 0x17
        /*000a*/ 	.short	(.L_37 - .L_36)
.L_36:
        /*000c*/ 	.word	0x00000000
        /*0010*/ 	.short	0x0002
        /*0012*/ 	.short	0x0010
        /*0014*/ 	.byte	0x00, 0xf5, 0x21, 0x00


	//----- nvinfo : EIATTR_KPARAM_INFO
	.align		4
.L_37:
        /*0018*/ 	.byte	0x04, 0x17
        /*001a*/ 	.short	(.L_39 - .L_38)
.L_38:
        /*001c*/ 	.word	0x00000000
        /*0020*/ 	.short	0x0001
        /*0022*/ 	.short	0x0008
        /*0024*/ 	.byte	0x00, 0xf5, 0x21, 0x00


	//----- nvinfo : EIATTR_KPARAM_INFO
	.align		4
.L_39:
        /*0028*/ 	.byte	0x04, 0x17
        /*002a*/ 	.short	(.L_41 - .L_40)
.L_40:
        /*002c*/ 	.word	0x00000000
        /*0030*/ 	.short	0x0000
        /*0032*/ 	.short	0x0000
        /*0034*/ 	.byte	0x00, 0xf5, 0x21, 0x00


	//----- nvinfo : EIATTR_SPARSE_MMA_MASK
	.align		4
.L_41:
        /*0038*/ 	.byte	0x03, 0x50
        /*003a*/ 	.short	0x0000


	//----- nvinfo : EIATTR_MAXREG_COUNT
	.align		4
        /*003c*/ 	.byte	0x03, 0x1b
        /*003e*/ 	.short	0x00ff


	//----- nvinfo : EIATTR_NUM_BARRIERS
	.align		4
        /*0040*/ 	.byte	0x02, 0x4c
        /*0042*/ 	.byte	0x01
	.zero		1


	//----- nvinfo : EIATTR_MERCURY_ISA_VERSION
	.align		4
        /*0044*/ 	.byte	0x03, 0x5f
        /*0046*/ 	.short	0x0101


	//----- nvinfo : EIATTR_VRC_CTA_INIT_COUNT
	.align		4
        /*0048*/ 	.byte	0x02, 0x4a
	.zero		1
	.zero		1


	//----- nvinfo : EIATTR_EXIT_INSTR_OFFSETS
	.align		4
        /*004c*/ 	.byte	0x04, 0x1c
        /*004e*/ 	.short	(.L_43 - .L_42)


	//   ....[0]....
.L_42:
        /*0050*/ 	.word	0x00007a60


	//   ....[1]....
        /*0054*/ 	.word	0x00007e80


	//----- nvinfo : EIATTR_CRS_STACK_SIZE
	.align		4
.L_43:
        /*0058*/ 	.byte	0x04, 0x1e
        /*005a*/ 	.short	(.L_45 - .L_44)
.L_44:
        /*005c*/ 	.word	0x00000000


	//----- nvinfo : EIATTR_CBANK_PARAM_SIZE
	.align		4
.L_45:
        /*0060*/ 	.byte	0x03, 0x19
        /*0062*/ 	.short	0x0018


	//----- nvinfo : EIATTR_PARAM_CBANK
	.align		4
        /*0064*/ 	.byte	0x04, 0x0a
        /*0066*/ 	.short	(.L_47 - .L_46)
	.align		4
.L_46:
        /*0068*/ 	.word	index@(.nv.constant0._Z32gm19_kernel_generate_array_floatP10gm19_statePfPl)
        /*006c*/ 	.short	0x0380
        /*006e*/ 	.short	0x0018


	//----- nvinfo : EIATTR_SW_WAR
	.align		4
.L_47:
        /*0070*/ 	.byte	0x04, 0x36
        /*0072*/ 	.short	(.L_49 - .L_48)
.L_48:
        /*0074*/ 	.word	0x00000008
.L_49:


//--------------------- .nv.info._Z26gm19_kernel_generate_arrayP10gm19_statePjPl --------------------------
	.section	.nv.info._Z26gm19_kernel_generate_arrayP10gm19_statePjPl,"",@"SHT_CUDA_INFO"
	.sectionflags	@""
	.align	4


	//----- nvinfo : EIATTR_CUDA_API_VERSION
	.align		4
        /*0000*/ 	.byte	0x04, 0x37
        /*0002*/ 	.short	(.L_51 - .L_50)
.L_50:
        /*0004*/ 	.word	0x00000082


	//----- nvinfo : EIATTR_KPARAM_INFO
	.align		4
.L_51:
        /*0008*/ 	.byte	0x04, 0x17
        /*000a*/ 	.short	(.L_53 - .L_52)
.L_52:
        /*000c*/ 	.word	0x00000000
        /*0010*/ 	.short	0x0002
        /*0012*/ 	.short	0x0010
        /*0014*/ 	.byte	0x00, 0xf5, 0x21, 0x00


	//----- nvinfo : EIATTR_KPARAM_INFO
	.align		4
.L_53:
        /*0018*/ 	.byte	0x04, 0x17
        /*001a*/ 	.short	(.L_55 - .L_54)
.L_54:
        /*001c*/ 	.word	0x00000000
        /*0020*/ 	.short	0x0001
        /*0022*/ 	.short	0x0008
        /*0024*/ 	.byte	0x00, 0xf5, 0x21, 0x00


	//----- nvinfo : EIATTR_KPARAM_INFO
	.align		4
.L_55:
        /*0028*/ 	.byte	0x04, 0x17
        /*002a*/ 	.short	(.L_57 - .L_56)
.L_56:
        /*002c*/ 	.word	0x00000000
        /*0030*/ 	.short	0x0000
        /*0032*/ 	.short	0x0000
        /*0034*/ 	.byte	0x00, 0xf5, 0x21, 0x00


	//----- nvinfo : EIATTR_SPARSE_MMA_MASK
	.align		4
.L_57:
        /*0038*/ 	.byte	0x03, 0x50
        /*003a*/ 	.short	0x0000


	//----- nvinfo : EIATTR_MAXREG_COUNT
	.align		4
        /*003c*/ 	.byte	0x03, 0x1b
        /*003e*/ 	.short	0x00ff


	//----- nvinfo : EIATTR_NUM_BARRIERS
	.align		4
        /*0040*/ 	.byte	0x02, 0x4c
        /*0042*/ 	.byte	0x01
	.zero		1


	//----- nvinfo : EIATTR_MERCURY_ISA_VERSION
	.align		4
        /*0044*/ 	.byte	0x03, 0x5f
        /*0046*/ 	.short	0x0101


	//----- nvinfo : EIATTR_VRC_CTA_INIT_COUNT
	.align		4
        /*0048*/ 	.byte	0x02, 0x4a
	.zero		1
	.zero		1


	//----- nvinfo : EIATTR_EXIT_INSTR_OFFSETS
	.align		4
        /*004c*/ 	.byte	0x04, 0x1c
        /*004e*/ 	.short	(.L_59 - .L_58)


	//   ....[0]....
.L_58:
        /*0050*/ 	.word	0x00007a60


	//   ....[1]....
        /*0054*/ 	.word	0x00007e60


	//----- nvinfo : EIATTR_CRS_STACK_SIZE
	.align		4
.L_59:
        /*0058*/ 	.byte	0x04, 0x1e
        /*005a*/ 	.short	(.L_61 - .L_60)
.L_60:
        /*005c*/ 	.word	0x00000000


	//----- nvinfo : EIATTR_CBANK_PARAM_SIZE
	.align		4
.L_61:
        /*0060*/ 	.byte	0x03, 0x19
        /*0062*/ 	.short	0x0018


	//----- nvinfo : EIATTR_PARAM_CBANK
	.align		4
        /*0064*/ 	.byte	0x04, 0x0a
        /*0066*/ 	.short	(.L_63 - .L_62)
	.align		4
.L_62:
        /*0068*/ 	.word	index@(.nv.constant0._Z26gm19_kernel_generate_arrayP10gm19_statePjPl)
        /*006c*/ 	.short	0x0380
        /*006e*/ 	.short	0x0018


	//----- nvinfo : EIATTR_SW_WAR
	.align		4
.L_63:
        /*0070*/ 	.byte	0x04, 0x36
        /*0072*/ 	.short	(.L_65 - .L_64)
.L_64:
        /*0074*/ 	.word	0x00000008
.L_65:


//--------------------- .nv.callgraph             --------------------------
	.section	.nv.callgraph,"",@"SHT_CUDA_CALLGRAPH"
	.align	4
	.sectionentsize	8
	.align		4
        /*0000*/ 	.word	0x00000000
	.align		4
        /*0004*/ 	.word	0xffffffff
	.align		4
        /*0008*/ 	.word	0x00000000
	.align		4
        /*000c*/ 	.word	0xfffffffe
	.align		4
        /*0010*/ 	.word	0x00000000
	.align		4
        /*0014*/ 	.word	0xfffffffd
	.align		4
        /*0018*/ 	.word	0x00000000
	.align		4
        /*001c*/ 	.word	0xfffffffc


//--------------------- .text._Z33gm19_kernel_generate_array_doubleP10gm19_statePdPl --------------------------
	.section	.text._Z33gm19_kernel_generate_array_doubleP10gm19_statePdPl,"ax",@progbits
	.align	128
        .global         _Z33gm19_kernel_generate_array_doubleP10gm19_statePdPl
        .type           _Z33gm19_kernel_generate_array_doubleP10gm19_statePdPl,@function
        .size           _Z33gm19_kernel_generate_array_doubleP10gm19_statePdPl,(.L_x_105 - _Z33gm19_kernel_generate_array_doubleP10gm19_statePdPl)
        .other          _Z33gm19_kernel_generate_array_doubleP10gm19_statePdPl,@"STO_CUDA_ENTRY STV_DEFAULT"
_Z33gm19_kernel_generate_array_doubleP10gm19_statePdPl:
.text._Z33gm19_kernel_generate_array_doubleP10gm19_statePdPl:
[----:B------:R-:W-:Y:S08]  /*0000*/  LDC R1, c[0x0][0x37c] ;  /* 0x0000df00ff017b82 */ /* 0x000ff00000000800 */
[----:B------:R-:W0:Y:S01]  /*0010*/  LDC.64 R4, c[0x0][0x390] ;  /* 0x0000e400ff047b82 */ /* 0x000e220000000a00 */
[----:B------:R-:W0:Y:S01]  /*0020*/  LDCU.64 UR10, c[0x0][0x358] ;  /* 0x00006b00ff0a77ac */ /* 0x000e220008000a00 */
[----:B------:R-:W1:Y:S01]  /*0030*/  S2R R0, SR_TID.X ;  /* 0x0000000000007919 */ /* 0x000e620000002100 */
[----:B------:R-:W2:Y:S01]  /*0040*/  LDCU.64 UR4, c[0x0][0x380] ;  /* 0x00007000ff0477ac */ /* 0x000ea20008000a00 */
[----:B0-----:R-:W3:Y:S01]  /*0050*/  LDG.E.64 R4, desc[UR10][R4.64] ;  /* 0x0000000a04047981 */ /* 0x001ee2000c1e1b00 */
[----:B-1----:R-:W-:-:S04]  /*0060*/  SHF.L.U32 R2, R0, 0x2, RZ ;  /* 0x0000000200027819 */ /* 0x002fc800000006ff */
[----:B------:R-:W-:-:S04]  /*0070*/  LOP3.LUT R2, R2, 0x7c, RZ, 0xc0, !PT ;  /* 0x0000007c02027812 */ /* 0x000fc800078ec0ff */
[----:B--2---:R-:W-:-:S04]  /*0080*/  IADD3 R6, P0, PT, R2, UR4, RZ ;  /* 0x0000000402067c10 */ /* 0x004fc8000ff1e0ff */
[----:B------:R-:W-:-:S05]  /*0090*/  IADD3.X R7, PT, PT, RZ, UR5, RZ, P0, !PT ;  /* 0x00000005ff077c10 */ /* 0x000fca00087fe4ff */
[----:B------:R-:W2:Y:S04]  /*00a0*/  LDG.E R2, desc[UR10][R6.64+0x80] ;  /* 0x0000800a06027981 */ /* 0x000ea8000c1e1900 */
[----:B------:R0:W5:Y:S01]  /*00b0*/  LDG.E R3, desc[UR10][R6.64] ;  /* 0x0000000a06037981 */ /* 0x000162000c1e1900 */
[----:B------:R-:W1:Y:S01]  /*00c0*/  S2UR UR4, SR_CTAID.X ;  /* 0x00000000000479c3 */ /* 0x000e620000002500 */
[----:B------:R-:W-:Y:S07]  /*00d0*/  BSSY.RECONVERGENT B2, `(.L_x_0) ;  /* 0x00003ca000027945 */ /* 0x000fee0003800200 */
[----:B------:R-:W1:Y:S01]  /*00e0*/  LDC R9, c[0x0][0x360] ;  /* 0x0000d800ff097b82 */ /* 0x000e620000000800 */
[----:B---3--:R-:W-:Y:S01]  /*00f0*/  R2UR UR8, R4 ;  /* 0x00000000040872ca */ /* 0x008fe200000e0000 */
[----:B-1----:R-:W-:Y:S01]  /*0100*/  IMAD R4, R9, UR4, R0 ;  /* 0x0000000409047c24 */ /* 0x002fe2000f8e0200 */
[----:B------:R-:W-:-:S04]  /*0110*/  R2UR UR9, R5 ;  /* 0x00000000050972ca */ /* 0x000fc800000e0000 */
[----:B------:R-:W-:-:S07]  /*0120*/  SHF.R.U32.HI R4, RZ, 0x5, R4 ;  /* 0x00000005ff047819 */ /* 0x000fce0000011604 */
[----:B------:R-:W-:-:S04]  /*0130*/  IMAD.WIDE.U32 R12, R4, UR8, RZ ;  /* 0x00000008040c7c25 */ /* 0x000fc8000f8e00ff */
[----:B------:R-:W-:Y:S01]  /*0140*/  IMAD R5, R4, UR9, RZ ;  /* 0x0000000904057c24 */ /* 0x000fe2000f8e02ff */
[----:B------:R-:W-:-:S03]  /*0150*/  ISETP.NE.U32.AND P0, PT, R12, RZ, PT ;  /* 0x000000ff0c00720c */ /* 0x000fc60003f05070 */
[----:B------:R-:W-:-:S05]  /*0160*/  IMAD.IADD R4, R13, 0x1, R5 ;  /* 0x000000010d047824 */ /* 0x000fca00078e0205 */
[----:B------:R-:W-:Y:S02]  /*0170*/  ISETP.NE.AND.EX P0, PT, R4, RZ, PT, P0 ;  /* 0x000000ff0400720c */ /* 0x000fe40003f05300 */
[----:B--2---:R-:W-:-:S11]  /*0180*/  MOV R22, R2 ;  /* 0x0000000200167202 */ /* 0x004fd60000000f00 */
[----:B0-----:R-:W-:Y:S05]  /*0190*/  @!P0 BRA `(.L_x_1) ;  /* 0x0000003800f48947 */ /* 0x001fea0003800000 */
[----:B------:R-:W-:Y:S02]  /*01a0*/  HFMA2 R6, -RZ, RZ, 0, 0 ;  /* 0x00000000ff067431 */ /* 0x000fe400000001ff */
[----:B-----5:R-:W-:Y:S01]  /*01b0*/  IMAD.MOV.U32 R7, RZ, RZ, R3 ;  /* 0x000000ffff077224 */ /* 0x020fe200078e0003 */
[----:B------:R-:W-:Y:S01]  /*01c0*/  MOV R22, R2 ;  /* 0x0000000200167202 */ /* 0x000fe20000000f00 */
[----:B------:R-:W-:Y:S01]  /*01d0*/  IMAD.MOV.U32 R9, RZ, RZ, R4 ;  /* 0x000000ffff097224 */ /* 0x000fe200078e0004 */
[----:B------:R-:W-:-:S07]  /*01e0*/  MOV R8, R12 ;  /* 0x0000000c00087202 */ /* 0x000fce0000000f00 */
.L_x_15:
[----:B------:R-:W-:Y:S01]  /*01f0*/  LOP3.LUT R5, R8, 0x1, RZ, 0xc0, !PT ;  /* 0x0000000108057812 */ /* 0x000fe200078ec0ff */
[----:B------:R-:W-:Y:S03]  /*0200*/  BSSY.RECONVERGENT B1, `(.L_x_2) ;  /* 0x00003b0000017945 */ /* 0x000fe60003800200 */
[----:B------:R-:W-:-:S04]  /*0210*/  ISETP.NE.U32.AND P0, PT, R5, 0x1, PT ;  /* 0x000000010500780c */ /* 0x000fc80003f05070 */
[----:B------:R-:W-:-:S13]  /*0220*/  ISETP.NE.U32.AND.EX P0, PT, RZ, RZ, PT, P0 ;  /* 0x000000ffff00720c */ /* 0x000fda0003f05100 */
[----:B------:R-:W-:Y:S05]  /*0230*/  @P0 BRA `(.L_x_3) ;  /* 0x0000003800b00947 */ /* 0x000fea0003800000 */
[----:B------:R-:W-:Y:S01]  /*0240*/  ISETP.NE.AND P0, PT, R6, RZ, PT ;  /* 0x000000ff0600720c */ /* 0x000fe20003f05270 */
[----:B------:R-:W-:Y:S01]  /*0250*/  BSSY.RECONVERGENT B0, `(.L_x_4) ;  /* 0x00001d4000007945 */ /* 0x000fe20003800200 */
[----:B------:R-:W-:Y:S01]  /*0260*/  MOV R10, R22 ;  /* 0x00000016000a7202 */ /* 0x000fe20000000f00 */
[----:B------:R-:W-:Y:S01]  /*0270*/  IMAD.MOV.U32 R22, RZ, RZ, R7 ;  /* 0x000000ffff167224 */ /* 0x000fe200078e0007 */
[----:B------:R-:W-:-:S09]  /*0280*/  MOV R11, R7 ;  /* 0x00000007000b7202 */ /* 0x000fd20000000f00 */
[----:B------:R-:W-:Y:S05]  /*0290*/  @!P0 BRA `(.L_x_5) ;  /* 0x0000001c003c8947 */ /* 0x000fea0003800000 */
[----:B------:R-:W-:Y:S01]  /*02a0*/  ISETP.GE.U32.AND P1, PT, R6, 0x4, PT ;  /* 0x000000040600780c */ /* 0x000fe20003f26070 */
[----:B------:R-:W-:Y:S01]  /*02b0*/  BSSY.RECONVERGENT B3, `(.L_x_6) ;  /* 0x0000122000037945 */ /* 0x000fe20003800200 */
[----:B------:R-:W-:Y:S01]  /*02c0*/  IADD3 R25, P2, PT, -R10, 0x7ffff, RZ ;  /* 0x0007ffff0a197810 */ /* 0x000fe20007f5e1ff */
[----:B------:R-:W-:Y:S01]  /*02d0*/  HFMA2 R30, -RZ, RZ, 0, 8.94069671630859375e-07 ;  /* 0x0000000fff1e7431 */ /* 0x000fe200000001ff */
[----:B------:R-:W-:Y:S01]  /*02e0*/  LOP3.LUT R24, R6, 0x3, RZ, 0xc0, !PT ;  /* 0x0000000306187812 */ /* 0x000fe200078ec0ff */
[----:B------:R-:W-:Y:S01]  /*02f0*/  HFMA2 R17, -RZ, RZ, 0, 0 ;  /* 0x00000000ff117431 */ /* 0x000fe200000001ff */
[----:B------:R-:W-:Y:S01]  /*0300*/  MOV R5, RZ ;  /* 0x000000ff00057202 */ /* 0x000fe20000000f00 */
[----:B------:R-:W-:Y:S01]  /*0310*/  IMAD.MOV.U32 R16, RZ, RZ, 0x1c ;  /* 0x0000001cff107424 */ /* 0x000fe200078e00ff */
[----:B------:R-:W-:Y:S01]  /*0320*/  ISETP.NE.AND P0, PT, R24, RZ, PT ;  /* 0x000000ff1800720c */ /* 0x000fe20003f05270 */
[----:B------:R-:W-:Y:S01]  /*0330*/  IMAD.X R28, RZ, RZ, -0x1, P2 ;  /* 0xffffffffff1c7424 */ /* 0x000fe200010e06ff */
[----:B------:R-:W-:-:S03]  /*0340*/  MOV R22, R7 ;  /* 0x0000000700167202 */ /* 0x000fc60000000f00 */
[----:B------:R-:W-:Y:S08]  /*0350*/  @!P1 BRA `(.L_x_7) ;  /* 0x00000010005c9947 */ /* 0x000ff00003800000 */
[----:B------:R-:W-:Y:S01]  /*0360*/  LOP3.LUT R29, R6, 0x7ffffffc, RZ, 0xc0, !PT ;  /* 0x7ffffffc061d7812 */ /* 0x000fe200078ec0ff */
[----:B------:R-:W-:Y:S01]  /*0370*/  IMAD.MOV.U32 R5, RZ, RZ, RZ ;  /* 0x000000ffff057224 */ /* 0x000fe200078e00ff */
[----:B------:R-:W-:Y:S01]  /*0380*/  MOV R26, RZ ;  /* 0x000000ff001a7202 */ /* 0x000fe20000000f00 */
[----:B------:R-:W-:Y:S01]  /*0390*/  IMAD.MOV.U32 R22, RZ, RZ, R7 ;  /* 0x000000ffff167224 */ /* 0x000fe200078e0007 */
[----:B------:R-:W-:Y:S02]  /*03a0*/  MOV R30, 0xf ;  /* 0x0000000f001e7802 */ /* 0x000fe40000000f00 */
[----:B------:R-:W-:Y:S02]  /*03b0*/  MOV R16, 0x1c ;  /* 0x0000001c00107802 */ /* 0x000fe40000000f00 */
[----:B------:R-:W-:-:S07]  /*03c0*/  MOV R17, RZ ;  /* 0x000000ff00117202 */ /* 0x000fce0000000f00 */
.L_x_8:
[-C--:B------:R-:W-:Y:S01]  /*03d0*/  IMAD R15, R5, R22.reuse, RZ ;  /* 0x00000016050f7224 */ /* 0x080fe200078e02ff */
[----:B------:R-:W-:Y:S01]  /*03e0*/  IADD3 R26, PT, PT, R26, 0x4, RZ ;  /* 0x000000041a1a7810 */ /* 0x000fe20007ffe0ff */
[----:B------:R-:W-:-:S04]  /*03f0*/  IMAD.WIDE.U32 R22, R30, R22, RZ ;  /* 0x000000161e167225 */ /* 0x000fc800078e00ff */
[----:B------:R-:W-:Y:S01]  /*0400*/  IMAD R18, R5, R30, RZ ;  /* 0x0000001e05127224 */ /* 0x000fe200078e02ff */
[----:B------:R-:W-:Y:S01]  /*0410*/  IADD3 R23, PT, PT, R23, R15, RZ ;  /* 0x0000000f17177210 */ /* 0x000fe20007ffe0ff */
[----:B------:R-:W-:Y:S02]  /*0420*/  IMAD R14, R28, R16, RZ ;  /* 0x000000101c0e7224 */ /* 0x000fe400078e02ff */
[C---:B------:R-:W-:Y:S02]  /*0430*/  IMAD R15, R30.reuse, R5, R18 ;  /* 0x000000051e0f7224 */ /* 0x040fe400078e0212 */
[----:B------:R-:W-:-:S04]  /*0440*/  IMAD.WIDE.U32 R20, R30, R30, RZ ;  /* 0x0000001e1e147225 */ /* 0x000fc800078e00ff */
[----:B------:R-:W-:Y:S01]  /*0450*/  IMAD R5, R17, R25, R14 ;  /* 0x0000001911057224 */ /* 0x000fe200078e020e */
[----:B------:R-:W-:Y:S01]  /*0460*/  IADD3 R21, PT, PT, R21, R15, RZ ;  /* 0x0000000f15157210 */ /* 0x000fe20007ffe0ff */
[----:B------:R-:W-:-:S04]  /*0470*/  IMAD.WIDE.U32 R22, R16, R25, R22 ;  /* 0x0000001910167225 */ /* 0x000fc800078e0016 */
[----:B------:R-:W-:Y:S01]  /*0480*/  IMAD.IADD R23, R23, 0x1, R5 ;  /* 0x0000000117177824 */ /* 0x000fe200078e0205 */
[C---:B------:R-:W-:Y:S01]  /*0490*/  SHF.L.U64.HI R5, R16.reuse, 0x1, R17 ;  /* 0x0000000110057819 */ /* 0x040fe20000010211 */
[----:B------:R-:W-:-:S04]  /*04a0*/  IMAD.WIDE.U32 R20, R16, 0x7ffff, R20 ;  /* 0x0007ffff10147825 */ /* 0x000fc800078e0014 */
[----:B------:R-:W-:Y:S01]  /*04b0*/  IMAD.WIDE.U32 R18, R23, 0x4000081, RZ ;  /* 0x0400008117127825 */ /* 0x000fe200078e00ff */
[----:B------:R-:W-:-:S03]  /*04c0*/  LEA R20, P2, -R16, R20, 0x1 ;  /* 0x0000001410147211 */ /* 0x000fc600078409ff */
[----:B------:R-:W-:Y:S02]  /*04d0*/  IMAD R27, R17, 0x7ffff, RZ ;  /* 0x0007ffff111b7824 */ /* 0x000fe400078e02ff */
[----:B------:R-:W-:-:S03]  /*04e0*/  IMAD.WIDE.U32 R18, P1, R22, 0x2000, R18 ;  /* 0x0000200016127825 */ /* 0x000fc60007820012 */
[----:B------:R-:W-:Y:S01]  /*04f0*/  IADD3.X R21, PT, PT, ~R5, R21, R27, P2, !PT ;  /* 0x0000001505157210 */ /* 0x000fe200017fe51b */
[----:B------:R-:W-:Y:S01]  /*0500*/  IMAD.WIDE.U32 R14, R22, 0x4000081, RZ ;  /* 0x04000081160e7825 */ /* 0x000fe200078e00ff */
[----:B------:R-:W-:Y:S02]  /*0510*/  IADD3.X R31, PT, PT, RZ, RZ, RZ, P1, !PT ;  /* 0x000000ffff1f7210 */ /* 0x000fe40000ffe4ff */
[----:B------:R-:W-:Y:S01]  /*0520*/  MOV R30, R19 ;  /* 0x00000013001e7202 */ /* 0x000fe20000000f00 */
[----:B------:R-:W-:Y:S01]  /*0530*/  IMAD.WIDE.U32 R32, R20, 0x4000081, RZ ;  /* 0x0400008114207825 */ /* 0x000fe200078e00ff */
[----:B------:R-:W-:-:S03]  /*0540*/  IADD3 RZ, P1, PT, R15, R18, RZ ;  /* 0x000000120fff7210 */ /* 0x000fc60007f3e0ff */
[----:B------:R-:W-:-:S04]  /*0550*/  IMAD.WIDE.U32 R14, R21, 0x4000081, RZ ;  /* 0x04000081150e7825 */ /* 0x000fc800078e00ff */
[----:B------:R-:W-:-:S04]  /*0560*/  IMAD.WIDE.U32.X R30, R23, 0x2000, R30, P1 ;  /* 0x00002000171e7825 */ /* 0x000fc800008e041e */
[----:B------:R-:W-:Y:S01]  /*0570*/  IMAD.WIDE.U32 R14, P2, R20, 0x2000, R14 ;  /* 0x00002000140e7825 */ /* 0x000fe2000784000e */
[----:B------:R-:W-:-:S03]  /*0580*/  IADD3 R5, P1, PT, R22, -R30, RZ ;  /* 0x8000001e16057210 */ /* 0x000fc60007f3e0ff */
[----:B------:R-:W-:Y:S01]  /*0590*/  IMAD.X R19, RZ, RZ, RZ, P2 ;  /* 0x000000ffff137224 */ /* 0x000fe200010e06ff */
[----:B------:R-:W-:Y:S01]  /*05a0*/  IADD3 RZ, P2, PT, R33, R14, RZ ;  /* 0x0000000e21ff7210 */ /* 0x000fe20007f5e0ff */
[----:B------:R-:W-:Y:S01]  /*05b0*/  IMAD R27, R17, R16, RZ ;  /* 0x00000010111b7224 */ /* 0x000fe200078e02ff */
[----:B------:R-:W-:Y:S02]  /*05c0*/  IADD3.X R14, PT, PT, R23, ~R31, RZ, P1, !PT ;  /* 0x8000001f170e7210 */ /* 0x000fe40000ffe4ff */
[----:B------:R-:W-:Y:S01]  /*05d0*/  MOV R18, R15 ;  /* 0x0000000f00127202 */ /* 0x000fe20000000f00 */
[----:B------:R-:W-:Y:S01]  /*05e0*/  IMAD R27, R16, R17, R27 ;  /* 0x00000011101b7224 */ /* 0x000fe200078e021b */
[--C-:B------:R-:W-:Y:S02]  /*05f0*/  SHF.R.U64 R5, R5, 0x1, R14.reuse ;  /* 0x0000000105057819 */ /* 0x100fe4000000120e */
[----:B------:R-:W-:Y:S01]  /*0600*/  SHF.R.U32.HI R15, RZ, 0x1, R14 ;  /* 0x00000001ff0f7819 */ /* 0x000fe2000001160e */
[----:B------:R-:W-:Y:S01]  /*0610*/  IMAD.WIDE.U32.X R18, R21, 0x2000, R18, P2 ;  /* 0x0000200015127825 */ /* 0x000fe200010e0412 */
[----:B------:R-:W-:-:S02]  /*0620*/  IADD3 R5, P1, PT, R5, R30, RZ ;  /* 0x0000001e05057210 */ /* 0x000fc40007f3e0ff */
[----:B------:R-:W-:-:S03]  /*0630*/  IADD3 R17, P2, PT, R20, -R18, RZ ;  /* 0x8000001214117210 */ /* 0x000fc60007f5e0ff */
[----:B------:R-:W-:Y:S02]  /*0640*/  IMAD.X R30, R15, 0x1, R31, P1 ;  /* 0x000000010f1e7824 */ /* 0x000fe400008e061f */
[----:B------:R-:W-:Y:S01]  /*0650*/  IMAD.WIDE.U32 R14, R16, R16, RZ ;  /* 0x00000010100e7225 */ /* 0x000fe200078e00ff */
[----:B------:R-:W-:Y:S02]  /*0660*/  IADD3.X R16, PT, PT, R21, ~R19, RZ, P2, !PT ;  /* 0x8000001315107210 */ /* 0x000fe400017fe4ff */
[----:B------:R-:W-:Y:S02]  /*0670*/  SHF.R.U64 R5, R5, 0x12, R30 ;  /* 0x0000001205057819 */ /* 0x000fe4000000121e */
[----:B------:R-:W-:Y:S02]  /*0680*/  IADD3 R15, PT, PT, R15, R27, RZ ;  /* 0x0000001b0f0f7210 */ /* 0x000fe40007ffe0ff */
[----:B------:R-:W-:Y:S01]  /*0690*/  SHF.R.U64 R17, R17, 0x1, R16 ;  /* 0x0000000111117819 */ /* 0x000fe20000001210 */
[----:B------:R-:W-:Y:S01]  /*06a0*/  IMAD.WIDE.U32 R22, R5, -0x7ffff, R22 ;  /* 0xfff8000105167825 */ /* 0x000fe200078e0016 */
[----:B------:R-:W-:-:S02]  /*06b0*/  SHF.R.U32.HI R31, RZ, 0x1, R16 ;  /* 0x00000001ff1f7819 */ /* 0x000fc40000011610 */
[----:B------:R-:W-:Y:S01]  /*06c0*/  IADD3 R27, P1, PT, R17, R18, RZ ;  /* 0x00000012111b7210 */ /* 0x000fe20007f3e0ff */
[----:B------:R-:W-:Y:S01]  /*06d0*/  IMAD.WIDE.U32 R16, R15, 0x2000041, RZ ;  /* 0x020000410f107825 */ /* 0x000fe200078e00ff */
[----:B------:R-:W-:-:S03]  /*06e0*/  SHF.R.U32.HI R30, RZ, 0x12, R30 ;  /* 0x00000012ff1e7819 */ /* 0x000fc6000001161e */
[----:B------:R-:W-:Y:S02]  /*06f0*/  IMAD.X R32, R31, 0x1, R19, P1 ;  /* 0x000000011f207824 */ /* 0x000fe400008e0613 */
[----:B------:R-:W-:-:S03]  /*0700*/  IMAD.WIDE.U32 R16, P1, R14, -0x7ffff000, R16 ;  /* 0x800010000e107825 */ /* 0x000fc60007820010 */
[--C-:B------:R-:W-:Y:S01]  /*0710*/  SHF.R.U64 R27, R27, 0x12, R32.reuse ;  /* 0x000000121b1b7819 */ /* 0x100fe20000001220 */
[----:B------:R-:W-:Y:S01]  /*0720*/  IMAD.WIDE.U32 R18, R14, 0x2000041, RZ ;  /* 0x020000410e127825 */ /* 0x000fe200078e00ff */
[----:B------:R-:W-:Y:S02]  /*0730*/  SHF.R.U32.HI R32, RZ, 0x12, R32 ;  /* 0x00000012ff207819 */ /* 0x000fe40000011620 */
[----:B------:R-:W-:Y:S01]  /*0740*/  MOV R18, R17 ;  /* 0x0000001100127202 */ /* 0x000fe20000000f00 */
[----:B------:R-:W-:Y:S01]  /*0750*/  IMAD R30, R30, -0x7ffff, RZ ;  /* 0xfff800011e1e7824 */ /* 0x000fe200078e02ff */
[----:B------:R-:W-:Y:S01]  /*0760*/  IADD3 RZ, P2, PT, R19, R16, RZ ;  /* 0x0000001013ff7210 */ /* 0x000fe20007f5e0ff */
[----:B------:R-:W-:Y:S01]  /*0770*/  IMAD.WIDE.U32 R20, R27, -0x7ffff, R20 ;  /* 0xfff800011b147825 */ /* 0x000fe200078e0014 */
[----:B------:R-:W-:Y:S02]  /*0780*/  IADD3.X R19, PT, PT, RZ, RZ, RZ, P1, !PT ;  /* 0x000000ffff137210 */ /* 0x000fe40000ffe4ff */
[----:B------:R-:W-:Y:S01]  /*0790*/  IADD3 R5, PT, PT, R23, -R5, R30 ;  /* 0x8000000517057210 */ /* 0x000fe20007ffe01e */
[----:B------:R-:W-:-:S02]  /*07a0*/  IMAD R32, R32, -0x7ffff, RZ ;  /* 0xfff8000120207824 */ /* 0x000fc400078e02ff */
[----:B------:R-:W-:-:S03]  /*07b0*/  IMAD.WIDE.U32.X R18, R15, -0x7ffff000, R18, P2 ;  /* 0x800010000f127825 */ /* 0x000fc600010e0412 */
[----:B------:R-:W-:Y:S01]  /*07c0*/  IADD3 R27, PT, PT, R21, -R27, R32 ;  /* 0x8000001b151b7210 */ /* 0x000fe20007ffe020 */
[-C--:B------:R-:W-:Y:S01]  /*07d0*/  IMAD R16, R5, R20.reuse, RZ ;  /* 0x0000001405107224 */ /* 0x080fe200078e02ff */
[--C-:B------:R-:W-:Y:S01]  /*07e0*/  SHF.R.U64 R5, R18, 0x12, R19.reuse ;  /* 0x0000001212057819 */ /* 0x100fe20000001213 */
[----:B------:R-:W-:Y:S01]  /*07f0*/  IMAD.WIDE.U32 R30, R22, R20, RZ ;  /* 0x00000014161e7225 */ /* 0x000fe200078e00ff */
[----:B------:R-:W-:-:S03]  /*0800*/  SHF.R.U32.HI R18, RZ, 0x12, R19 ;  /* 0x00000012ff127819 */ /* 0x000fc60000011613 */
[----:B------:R-:W-:Y:S02]  /*0810*/  IMAD R19, R27, R22, R16 ;  /* 0x000000161b137224 */ /* 0x000fe400078e0210 */
[----:B------:R-:W-:-:S04]  /*0820*/  IMAD.WIDE.U32 R16, R5, -0x7ffff, R14 ;  /* 0xfff8000105107825 */ /* 0x000fc800078e000e */
[----:B------:R-:W-:Y:S02]  /*0830*/  IMAD R18, R18, -0x7ffff, RZ ;  /* 0xfff8000112127824 */ /* 0x000fe400078e02ff */
[----:B------:R-:W-:Y:S02]  /*0840*/  IMAD R14, R27, R20, RZ ;  /* 0x000000141b0e7224 */ /* 0x000fe400078e02ff */
[----:B------:R-:W-:Y:S01]  /*0850*/  IMAD.IADD R31, R31, 0x1, R19 ;  /* 0x000000011f1f7824 */ /* 0x000fe200078e0213 */
[----:B------:R-:W-:Y:S01]  /*0860*/  IADD3 R17, PT, PT, R17, -R5, R18 ;  /* 0x8000000511117210 */ /* 0x000fe20007ffe012 */
[----:B------:R-:W-:Y:S02]  /*0870*/  IMAD R18, R28, R16, RZ ;  /* 0x000000101c127224 */ /* 0x000fe400078e02ff */
[-C--:B------:R-:W-:Y:S01]  /*0880*/  IMAD R27, R27, R20.reuse, R14 ;  /* 0x000000141b1b7224 */ /* 0x080fe200078e020e */
[----:B------:R-:W-:Y:S01]  /*0890*/  SHF.L.U64.HI R5, R16, 0x1, R17 ;  /* 0x0000000110057819 */ /* 0x000fe20000010211 */
[----:B------:R-:W-:-:S04]  /*08a0*/  IMAD.WIDE.U32 R14, R20, R20, RZ ;  /* 0x00000014140e7225 */ /* 0x000fc800078e00ff */
[----:B------:R-:W-:Y:S01]  /*08b0*/  IMAD R23, R17, R25, R18 ;  /* 0x0000001911177224 */ /* 0x000fe200078e0212 */
[----:B------:R-:W-:Y:S01]  /*08c0*/  IADD3 R15, PT, PT, R15, R27, RZ ;  /* 0x0000001b0f0f7210 */ /* 0x000fe20007ffe0ff */
[----:B------:R-:W-:-:S04]  /*08d0*/  IMAD.WIDE.U32 R30, R25, R16, R30 ;  /* 0x00000010191e7225 */ /* 0x000fc800078e001e */
[----:B------:R-:W-:Y:S01]  /*08e0*/  IMAD.WIDE.U32 R14, R16, 0x7ffff, R14 ;  /* 0x0007ffff100e7825 */ /* 0x000fe200078e000e */
[----:B------:R-:W-:-:S03]  /*08f0*/  IADD3 R23, PT, PT, R31, R23, RZ ;  /* 0x000000171f177210 */ /* 0x000fc60007ffe0ff */
[----:B------:R-:W-:Y:S01]  /*0900*/  IMAD R21, R17, 0x7ffff, RZ ;  /* 0x0007ffff11157824 */ /* 0x000fe200078e02ff */
[----:B------:R-:W-:Y:S01]  /*0910*/  LEA R20, P2, -R16, R14, 0x1 ;  /* 0x0000000e10147211 */ /* 0x000fe200078409ff */
[----:B------:R-:W-:-:S03]  /*0920*/  IMAD.WIDE.U32 R18, R23, 0x4000081, RZ ;  /* 0x0400008117127825 */ /* 0x000fc600078e00ff */
[----:B------:R-:W-:Y:S01]  /*0930*/  IADD3.X R21, PT, PT, ~R5, R15, R21, P2, !PT ;  /* 0x0000000f05157210 */ /* 0x000fe200017fe515 */
[----:B------:R-:W-:-:S04]  /*0940*/  IMAD.WIDE.U32 R32, R30, 0x4000081, RZ ;  /* 0x040000811e207825 */ /* 0x000fc800078e00ff */
[----:B------:R-:W-:-:S04]  /*0950*/  IMAD.WIDE.U32 R18, P1, R30, 0x2000, R18 ;  /* 0x000020001e127825 */ /* 0x000fc80007820012 */
[----:B------:R-:W-:Y:S01]  /*0960*/  IMAD.X R15, RZ, RZ, RZ, P1 ;  /* 0x000000ffff0f7224 */ /* 0x000fe200008e06ff */
[----:B------:R-:W-:Y:S01]  /*0970*/  IADD3 RZ, P1, PT, R33, R18, RZ ;  /* 0x0000001221ff7210 */ /* 0x000fe20007f3e0ff */
[----:B------:R-:W-:Y:S01]  /*0980*/  IMAD.WIDE.U32 R32, R21, 0x4000081, RZ ;  /* 0x0400008115207825 */ /* 0x000fe200078e00ff */
[----:B------:R-:W-:-:S03]  /*0990*/  MOV R14, R19 ;  /* 0x00000013000e7202 */ /* 0x000fc60000000f00 */
[----:B------:R-:W-:-:S04]  /*09a0*/  IMAD.WIDE.U32 R18, R20, 0x4000081, RZ ;  /* 0x0400008114127825 */ /* 0x000fc800078e00ff */
[----:B------:R-:W-:-:S04]  /*09b0*/  IMAD.WIDE.U32.X R14, R23, 0x2000, R14, P1 ;  /* 0x00002000170e7825 */ /* 0x000fc800008e040e */
[----:B------:R-:W-:Y:S01]  /*09c0*/  IMAD.WIDE.U32 R32, P2, R20, 0x2000, R32 ;  /* 0x0000200014207825 */ /* 0x000fe20007840020 */
[----:B------:R-:W-:Y:S02]  /*09d0*/  IADD3 R5, P1, PT, R30, -R14, RZ ;  /* 0x8000000e1e057210 */ /* 0x000fe40007f3e0ff */
[----:B------:R-:W-:-:S03]  /*09e0*/  IADD3 RZ, P3, PT, R19, R32, RZ ;  /* 0x0000002013ff7210 */ /* 0x000fc60007f7e0ff */
[----:B------:R-:W-:Y:S01]  /*09f0*/  IMAD.X R22, R23, 0x1, ~R15, P1 ;  /* 0x0000000117167824 */ /* 0x000fe200008e0e0f */
[----:B------:R-:W-:Y:S02]  /*0a00*/  IADD3.X R19, PT, PT, RZ, RZ, RZ, P2, !PT ;  /* 0x000000ffff137210 */ /* 0x000fe400017fe4ff */
[----:B------:R-:W-:Y:S02]  /*0a10*/  MOV R18, R33 ;  /* 0x0000002100127202 */ /* 0x000fe40000000f00 */
[--C-:B------:R-:W-:Y:S02]  /*0a20*/  SHF.R.U64 R5, R5, 0x1, R22.reuse ;  /* 0x0000000105057819 */ /* 0x100fe40000001216 */
[----:B------:R-:W-:Y:S01]  /*0a30*/  SHF.R.U32.HI R27, RZ, 0x1, R22 ;  /* 0x00000001ff1b7819 */ /* 0x000fe20000011616 */
[----:B------:R-:W-:Y:S01]  /*0a40*/  IMAD.WIDE.U32.X R18, R21, 0x2000, R18, P3 ;  /* 0x0000200015127825 */ /* 0x000fe200018e0412 */
[----:B------:R-:W-:-:S03]  /*0a50*/  IADD3 R5, P1, PT, R5, R14, RZ ;  /* 0x0000000e05057210 */ /* 0x000fc60007f3e0ff */
[----:B------:R-:W-:Y:S01]  /*0a60*/  IMAD R14, R17, R16, RZ ;  /* 0x00000010110e7224 */ /* 0x000fe200078e02ff */
[----:B------:R-:W-:Y:S02]  /*0a70*/  IADD3.X R22, PT, PT, R27, R15, RZ, P1, !PT ;  /* 0x0000000f1b167210 */ /* 0x000fe40000ffe4ff */
[----:B------:R-:W-:Y:S01]  /*0a80*/  IADD3 R27, P1, PT, R20, -R18, RZ ;  /* 0x80000012141b7210 */ /* 0x000fe20007f3e0ff */
[-C--:B------:R-:W-:Y:S01]  /*0a90*/  IMAD R17, R17, R16.reuse, R14 ;  /* 0x0000001011117224 */ /* 0x080fe200078e020e */
[----:B------:R-:W-:Y:S01]  /*0aa0*/  SHF.R.U64 R5, R5, 0x12, R22 ;  /* 0x0000001205057819 */ /* 0x000fe20000001216 */
[----:B------:R-:W-:-:S04]  /*0ab0*/  IMAD.WIDE.U32 R14, R16, R16, RZ ;  /* 0x00000010100e7225 */ /* 0x000fc800078e00ff */
[----:B------:R-:W-:Y:S01]  /*0ac0*/  IMAD.X R16, R21, 0x1, ~R19, P1 ;  /* 0x0000000115107824 */ /* 0x000fe200008e0e13 */
[----:B------:R-:W-:-:S04]  /*0ad0*/  IADD3 R15, PT, PT, R15, R17, RZ ;  /* 0x000000110f0f7210 */ /* 0x000fc80007ffe0ff */
[--C-:B------:R-:W-:Y:S02]  /*0ae0*/  SHF.R.U64 R27, R27, 0x1, R16.reuse ;  /* 0x000000011b1b7819 */ /* 0x100fe40000001210 */
[----:B------:R-:W-:Y:S01]  /*0af0*/  SHF.R.U32.HI R31, RZ, 0x1, R16 ;  /* 0x00000001ff1f7819 */ /* 0x000fe20000011610 */
[----:B------:R-:W-:Y:S01]  /*0b00*/  IMAD.WIDE.U32 R16, R15, 0x4000081, RZ ;  /* 0x040000810f107825 */ /* 0x000fe200078e00ff */
[----:B------:R-:W-:-:S04]  /*0b10*/  IADD3 R27, P1, PT, R27, R18, RZ ;  /* 0x000000121b1b7210 */ /* 0x000fc80007f3e0ff */
[----:B------:R-:W-:Y:S01]  /*0b20*/  IADD3.X R32, PT, PT, R31, R19, RZ, P1, !PT ;  /* 0x000000131f207210 */ /* 0x000fe20000ffe4ff */
[----:B------:R-:W-:-:S03]  /*0b30*/  IMAD.WIDE.U32 R16, P1, R14, 0x2000, R16 ;  /* 0x000020000e107825 */ /* 0x000fc60007820010 */
[--C-:B------:R-:W-:Y:S01]  /*0b40*/  SHF.R.U64 R27, R27, 0x12, R32.reuse ;  /* 0x000000121b1b7819 */ /* 0x100fe20000001220 */
[----:B------:R-:W-:Y:S01]  /*0b50*/  IMAD.WIDE.U32 R18, R14, 0x4000081, RZ ;  /* 0x040000810e127825 */ /* 0x000fe200078e00ff */
[----:B------:R-:W-:Y:S02]  /*0b60*/  SHF.R.U32.HI R32, RZ, 0x12, R32 ;  /* 0x00000012ff207819 */ /* 0x000fe40000011620 */
[----:B------:R-:W-:Y:S01]  /*0b70*/  MOV R18, R17 ;  /* 0x0000001100127202 */ /* 0x000fe20000000f00 */
[----:B------:R-:W-:Y:S01]  /*0b80*/  IMAD.WIDE.U32 R20, R27, -0x7ffff, R20 ;  /* 0xfff800011b147825 */ /* 0x000fe200078e0014 */
[----:B------:R-:W-:Y:S02]  /*0b90*/  IADD3 RZ, P2, PT, R19, R16, RZ ;  /* 0x0000001013ff7210 */ /* 0x000fe40007f5e0ff */
[----:B------:R-:W-:Y:S01]  /*0ba0*/  SHF.R.U32.HI R16, RZ, 0x12, R22 ;  /* 0x00000012ff107819 */ /* 0x000fe20000011616 */
[----:B------:R-:W-:Y:S01]  /*0bb0*/  IMAD.MOV.U32 R22, RZ, RZ, R30 ;  /* 0x000000ffff167224 */ /* 0x000fe200078e001e */
[----:B------:R-:W-:Y:S01]  /*0bc0*/  IADD3.X R19, PT, PT, RZ, RZ, RZ, P1, !PT ;  /* 0x000000ffff137210 */ /* 0x000fe20000ffe4ff */
[----:B------:R-:W-:-:S02]  /*0bd0*/  IMAD R32, R32, -0x7ffff, RZ ;  /* 0xfff8000120207824 */ /* 0x000fc400078e02ff */
[----:B------:R-:W-:-:S03]  /*0be0*/  IMAD.WIDE.U32 R22, R5, -0x7ffff, R22 ;  /* 0xfff8000105167825 */ /* 0x000fc600078e0016 */
[----:B------:R-:W-:Y:S01]  /*0bf0*/  IADD3 R27, PT, PT, R21, -R27, R32 ;  /* 0x8000001b151b7210 */ /* 0x000fe20007ffe020 */
[----:B------:R-:W-:Y:S02]  /*0c00*/  IMAD R16, R16, -0x7ffff, RZ ;  /* 0xfff8000110107824 */ /* 0x000fe400078e02ff */
[----:B------:R-:W-:-:S03]  /*0c10*/  IMAD.WIDE.U32.X R18, R15, 0x2000, R18, P2 ;  /* 0x000020000f127825 */ /* 0x000fc600010e0412 */
[----:B------:R-:W-:Y:S01]  /*0c20*/  IADD3 R5, PT, PT, R23, -R5, R16 ;  /* 0x8000000517057210 */ /* 0x000fe20007ffe010 */
[----:B------:R-:W-:-:S04]  /*0c30*/  IMAD.WIDE.U32 R16, R18, -0x7ffff, R14 ;  /* 0xfff8000112107825 */ /* 0x000fc800078e000e */
[-C--:B------:R-:W-:Y:S02]  /*0c40*/  IMAD R5, R5, R20.reuse, RZ ;  /* 0x0000001405057224 */ /* 0x080fe400078e02ff */
[C---:B------:R-:W-:Y:S02]  /*0c50*/  IMAD R14, R27.reuse, R20, RZ ;  /* 0x000000141b0e7224 */ /* 0x040fe400078e02ff */
[----:B------:R-:W-:Y:S02]  /*0c60*/  IMAD R21, R27, R22, R5 ;  /* 0x000000161b157224 */ /* 0x000fe400078e0205 */
[----:B------:R-:W-:Y:S02]  /*0c70*/  IMAD R5, R19, -0x7ffff, RZ ;  /* 0xfff8000113057824 */ /* 0x000fe400078e02ff */
[----:B------:R-:W-:-:S03]  /*0c80*/  IMAD.WIDE.U32 R22, R22, R20, RZ ;  /* 0x0000001416167225 */ /* 0x000fc600078e00ff */
[----:B------:R-:W-:Y:S01]  /*0c90*/  IADD3 R5, PT, PT, R17, -R18, R5 ;  /* 0x8000001211057210 */ /* 0x000fe20007ffe005 */
[----:B------:R-:W-:Y:S02]  /*0ca0*/  IMAD.IADD R23, R23, 0x1, R21 ;  /* 0x0000000117177824 */ /* 0x000fe400078e0215 */
[----:B------:R-:W-:Y:S02]  /*0cb0*/  IMAD R18, R28, R16, RZ ;  /* 0x000000101c127224 */ /* 0x000fe400078e02ff */
[-C--:B------:R-:W-:Y:S02]  /*0cc0*/  IMAD R27, R27, R20.reuse, R14 ;  /* 0x000000141b1b7224 */ /* 0x080fe400078e020e */
[----:B------:R-:W-:-:S04]  /*0cd0*/  IMAD.WIDE.U32 R14, R20, R20, RZ ;  /* 0x00000014140e7225 */ /* 0x000fc800078e00ff */
[----:B------:R-:W-:Y:S01]  /*0ce0*/  IMAD R17, R5, R25, R18 ;  /* 0x0000001905117224 */ /* 0x000fe200078e0212 */
[----:B------:R-:W-:Y:S01]  /*0cf0*/  IADD3 R15, PT, PT, R15, R27, RZ ;  /* 0x0000001b0f0f7210 */ /* 0x000fe20007ffe0ff */
[----:B------:R-:W-:-:S04]  /*0d00*/  IMAD.WIDE.U32 R20, R25, R16, R22 ;  /* 0x0000001019147225 */ /* 0x000fc800078e0016 */
[C---:B------:R-:W-:Y:S01]  /*0d10*/  IMAD.WIDE.U32 R14, R16.reuse, 0x7ffff, R14 ;  /* 0x0007ffff100e7825 */ /* 0x040fe200078e000e */
[----:B------:R-:W-:Y:S02]  /*0d20*/  IADD3 R21, PT, PT, R21, R17, RZ ;  /* 0x0000001115157210 */ /* 0x000fe40007ffe0ff */
[C---:B------:R-:W-:Y:S01]  /*0d30*/  SHF.L.U64.HI R17, R16.reuse, 0x1, R5 ;  /* 0x0000000110117819 */ /* 0x040fe20000010205 */
        /* <DEDUP_REMOVED lines=17> */
[----:B------:R-:W-:Y:S01]  /*0e50*/  MOV R32, R19 ;  /* 0x0000001300207202 */ /* 0x000fe20000000f00 */
[----:B------:R-:W-:Y:S01]  /*0e60*/  IMAD R19, R5, R16, RZ ;  /* 0x0000001005137224 */ /* 0x000fe200078e02ff */
[--C-:B------:R-:W-:Y:S02]  /*0e70*/  SHF.R.U64 R27, R27, 0x1, R18.reuse ;  /* 0x000000011b1b7819 */ /* 0x100fe40000001212 */
[----:B------:R-:W-:Y:S01]  /*0e80*/  SHF.R.U32.HI R17, RZ, 0x1, R18 ;  /* 0x00000001ff117819 */ /* 0x000fe20000011612 */
[----:B------:R-:W-:Y:S01]  /*0e90*/  IMAD.WIDE.U32.X R32, R15, 0x2000, R32, P3 ;  /* 0x000020000f207825 */ /* 0x000fe200018e0420 */
[----:B------:R-:W-:-:S03]  /*0ea0*/  IADD3 R27, P1, PT, R27, R30, RZ ;  /* 0x0000001e1b1b7210 */ /* 0x000fc60007f3e0ff */
[-C--:B------:R-:W-:Y:S01]  /*0eb0*/  IMAD R19, R5, R16.reuse, R19 ;  /* 0x0000001005137224 */ /* 0x080fe200078e0213 */
[----:B------:R-:W-:Y:S01]  /*0ec0*/  IADD3.X R30, PT, PT, R17, R31, RZ, P1, !PT ;  /* 0x0000001f111e7210 */ /* 0x000fe20000ffe4ff */
[----:B------:R-:W-:Y:S01]  /*0ed0*/  IMAD.WIDE.U32 R16, R16, R16, RZ ;  /* 0x0000001010107225 */ /* 0x000fe200078e00ff */
[----:B------:R-:W-:Y:S02]  /*0ee0*/  IADD3 R18, P1, PT, R14, -R32, RZ ;  /* 0x800000200e127210 */ /* 0x000fe40007f3e0ff */
[--C-:B------:R-:W-:Y:S02]  /*0ef0*/  SHF.R.U64 R27, R27, 0x12, R30.reuse ;  /* 0x000000121b1b7819 */ /* 0x100fe4000000121e */
[----:B------:R-:W-:Y:S01]  /*0f00*/  IADD3 R17, PT, PT, R17, R19, RZ ;  /* 0x0000001311117210 */ /* 0x000fe20007ffe0ff */
[----:B------:R-:W-:Y:S01]  /*0f10*/  IMAD.X R23, R15, 0x1, ~R33, P1 ;  /* 0x000000010f177824 */ /* 0x000fe200008e0e21 */
[----:B------:R-:W-:Y:S01]  /*0f20*/  SHF.R.U32.HI R30, RZ, 0x12, R30 ;  /* 0x00000012ff1e7819 */ /* 0x000fe2000001161e */
[----:B------:R-:W-:-:S03]  /*0f30*/  IMAD.WIDE.U32 R20, R27, -0x7ffff, R20 ;  /* 0xfff800011b147825 */ /* 0x000fc600078e0014 */
[--C-:B------:R-:W-:Y:S01]  /*0f40*/  SHF.R.U64 R5, R18, 0x1, R23.reuse ;  /* 0x0000000112057819 */ /* 0x100fe20000001217 */
[----:B------:R-:W-:Y:S01]  /*0f50*/  IMAD.WIDE.U32 R18, R17, 0x4000081, RZ ;  /* 0x0400008111127825 */ /* 0x000fe200078e00ff */
[----:B------:R-:W-:Y:S02]  /*0f60*/  SHF.R.U32.HI R23, RZ, 0x1, R23 ;  /* 0x00000001ff177819 */ /* 0x000fe40000011617 */
[----:B------:R-:W-:Y:S01]  /*0f70*/  IADD3 R5, P1, PT, R5, R32, RZ ;  /* 0x0000002005057210 */ /* 0x000fe20007f3e0ff */
[----:B------:R-:W-:-:S03]  /*0f80*/  IMAD R30, R30, -0x7ffff, RZ ;  /* 0xfff800011e1e7824 */ /* 0x000fc600078e02ff */
[----:B------:R-:W-:Y:S01]  /*0f90*/  IADD3.X R32, PT, PT, R23, R33, RZ, P1, !PT ;  /* 0x0000002117207210 */ /* 0x000fe20000ffe4ff */
[C---:B------:R-:W-:Y:S01]  /*0fa0*/  IMAD.WIDE.U32 R18, P1, R16.reuse, 0x2000, R18 ;  /* 0x0000200010127825 */ /* 0x040fe20007820012 */
[----:B------:R-:W-:Y:S02]  /*0fb0*/  IADD3 R27, PT, PT, R21, -R27, R30 ;  /* 0x8000001b151b7210 */ /* 0x000fe40007ffe01e */
[--C-:B------:R-:W-:Y:S01]  /*0fc0*/  SHF.R.U64 R5, R5, 0x12, R32.reuse ;  /* 0x0000001205057819 */ /* 0x100fe20000001220 */
[----:B------:R-:W-:Y:S01]  /*0fd0*/  IMAD.WIDE.U32 R22, R16, 0x4000081, RZ ;  /* 0x0400008110167825 */ /* 0x000fe200078e00ff */
[----:B------:R-:W-:Y:S02]  /*0fe0*/  SHF.R.U32.HI R32, RZ, 0x12, R32 ;  /* 0x00000012ff207819 */ /* 0x000fe40000011620 */
[----:B------:R-:W-:Y:S02]  /*0ff0*/  MOV R22, R19 ;  /* 0x0000001300167202 */ /* 0x000fe40000000f00 */
[----:B------:R-:W-:Y:S01]  /*1000*/  IADD3 RZ, P2, PT, R23, R18, RZ ;  /* 0x0000001217ff7210 */ /* 0x000fe20007f5e0ff */
[----:B------:R-:W-:-:S04]  /*1010*/  IMAD.WIDE.U32 R18, R5, -0x7ffff, R14 ;  /* 0xfff8000105127825 */ /* 0x000fc800078e000e */
[----:B------:R-:W-:Y:S02]  /*1020*/  IMAD R32, R32, -0x7ffff, RZ ;  /* 0xfff8000120207824 */ /* 0x000fe400078e02ff */
[----:B------:R-:W-:Y:S02]  /*1030*/  IMAD.X R23, RZ, RZ, RZ, P1 ;  /* 0x000000ffff177224 */ /* 0x000fe400008e06ff */
[----:B------:R-:W-:Y:S01]  /*1040*/  IMAD R27, R27, R18, RZ ;  /* 0x000000121b1b7224 */ /* 0x000fe200078e02ff */
[----:B------:R-:W-:Y:S01]  /*1050*/  IADD3 R19, PT, PT, R19, -R5, R32 ;  /* 0x8000000513137210 */ /* 0x000fe20007ffe020 */
[----:B------:R-:W-:-:S04]  /*1060*/  IMAD.WIDE.U32.X R22, R17, 0x2000, R22, P2 ;  /* 0x0000200011167825 */ /* 0x000fc800010e0416 */
[----:B------:R-:W-:Y:S02]  /*1070*/  IMAD R27, R19, R20, R27 ;  /* 0x00000014131b7224 */ /* 0x000fe400078e021b */
[----:B------:R-:W-:-:S04]  /*1080*/  IMAD.WIDE.U32 R14, R22, -0x7ffff, R16 ;  /* 0xfff80001160e7825 */ /* 0x000fc800078e0010 */
[----:B------:R-:W-:Y:S02]  /*1090*/  IMAD R5, R23, -0x7ffff, RZ ;  /* 0xfff8000117057824 */ /* 0x000fe400078e02ff */
[----:B------:R-:W-:-:S03]  /*10a0*/  IMAD.WIDE.U32 R20, R20, R18, RZ ;  /* 0x0000001214147225 */ /* 0x000fc600078e00ff */
[----:B------:R-:W-:Y:S01]  /*10b0*/  IADD3 R5, PT, PT, R15, -R22, R5 ;  /* 0x800000160f057210 */ /* 0x000fe20007ffe005 */
[----:B------:R-:W-:Y:S01]  /*10c0*/  IMAD R16, R19, R18, RZ ;  /* 0x0000001213107224 */ /* 0x000fe200078e02ff */
[----:B------:R-:W-:-:S03]  /*10d0*/  IADD3 R21, PT, PT, R21, R27, RZ ;  /* 0x0000001b15157210 */ /* 0x000fc60007ffe0ff */
[----:B------:R-:W-:Y:S02]  /*10e0*/  IMAD R17, R19, R18, R16 ;  /* 0x0000001213117224 */ /* 0x000fe400078e0210 */
[----:B------:R-:W-:Y:S02]  /*10f0*/  IMAD R16, R28, R14, RZ ;  /* 0x0000000e1c107224 */ /* 0x000fe400078e02ff */
[----:B------:R-:W-:-:S04]  /*1100*/  IMAD.WIDE.U32 R18, R18, R18, RZ ;  /* 0x0000001212127225 */ /* 0x000fc800078e00ff */
[----:B------:R-:W-:Y:S02]  /*1110*/  IMAD R15, R5, R25, R16 ;  /* 0x00000019050f7224 */ /* 0x000fe400078e0210 */
[----:B------:R-:W-:-:S04]  /*1120*/  IMAD.WIDE.U32 R22, R25, R14, R20 ;  /* 0x0000000e19167225 */ /* 0x000fc800078e0014 */
[----:B------:R-:W-:Y:S01]  /*1130*/  IMAD.IADD R19, R19, 0x1, R17 ;  /* 0x0000000113137824 */ /* 0x000fe200078e0211 */
[----:B------:R-:W-:Y:S01]  /*1140*/  IADD3 R15, PT, PT, R23, R15, RZ ;  /* 0x0000000f170f7210 */ /* 0x000fe20007ffe0ff */
[----:B------:R-:W-:-:S04]  /*1150*/  IMAD.WIDE.U32 R30, R22, 0x4000081, RZ ;  /* 0x04000081161e7825 */ /* 0x000fc800078e00ff */
[C---:B------:R-:W-:Y:S01]  /*1160*/  IMAD.WIDE.U32 R16, R14.reuse, 0x7ffff, R18 ;  /* 0x0007ffff0e107825 */ /* 0x040fe200078e0012 */
[----:B------:R-:W-:-:S03]  /*1170*/  SHF.L.U64.HI R19, R14, 0x1, R5 ;  /* 0x000000010e137819 */ /* 0x000fc60000010205 */
[----:B------:R-:W-:Y:S01]  /*1180*/  IMAD R18, R5, 0x7ffff, RZ ;  /* 0x0007ffff05127824 */ /* 0x000fe200078e02ff */
[----:B------:R-:W-:Y:S01]  /*1190*/  LEA R20, P1, -R14, R16, 0x1 ;  /* 0x000000100e147211 */ /* 0x000fe200078209ff */
[----:B------:R-:W-:-:S03]  /*11a0*/  IMAD.WIDE.U32 R32, R15, 0x4000081, RZ ;  /* 0x040000810f207825 */ /* 0x000fc600078e00ff */
[----:B------:R-:W-:Y:S01]  /*11b0*/  IADD3.X R21, PT, PT, ~R19, R17, R18, P1, !PT ;  /* 0x0000001113157210 */ /* 0x000fe20000ffe512 */
[----:B------:R-:W-:-:S04]  /*11c0*/  IMAD.WIDE.U32 R32, P1, R22, 0x2000, R32 ;  /* 0x0000200016207825 */ /* 0x000fc80007820020 */
[----:B------:R-:W-:Y:S01]  /*11d0*/  IMAD.WIDE.U32 R18, R21, 0x4000081, RZ ;  /* 0x0400008115127825 */ /* 0x000fe200078e00ff */
[----:B------:R-:W-:Y:S02]  /*11e0*/  IADD3.X R17, PT, PT, RZ, RZ, RZ, P1, !PT ;  /* 0x000000ffff117210 */ /* 0x000fe40000ffe4ff */
[----:B------:R-:W-:Y:S01]  /*11f0*/  IADD3 RZ, P1, PT, R31, R32, RZ ;  /* 0x000000201fff7210 */ /* 0x000fe20007f3e0ff */
[----:B------:R-:W-:Y:S02]  /*1200*/  IMAD.MOV.U32 R16, RZ, RZ, R33 ;  /* 0x000000ffff107224 */ /* 0x000fe400078e0021 */
[----:B------:R-:W-:-:S04]  /*1210*/  IMAD.WIDE.U32 R18, P2, R20, 0x2000, R18 ;  /* 0x0000200014127825 */ /* 0x000fc80007840012 */
[----:B------:R-:W-:Y:S01]  /*1220*/  IMAD.WIDE.U32 R30, R20, 0x4000081, RZ ;  /* 0x04000081141e7825 */ /* 0x000fe200078e00ff */
[----:B------:R-:W-:-:S03]  /*1230*/  IADD3.X R33, PT, PT, RZ, RZ, RZ, P2, !PT ;  /* 0x000000ffff217210 */ /* 0x000fc600017fe4ff */
[----:B------:R-:W-:Y:S01]  /*1240*/  IMAD.WIDE.U32.X R16, R15, 0x2000, R16, P1 ;  /* 0x000020000f107825 */ /* 0x000fe200008e0410 */
[----:B------:R-:W-:-:S03]  /*1250*/  IADD3 RZ, P3, PT, R31, R18, RZ ;  /* 0x000000121fff7210 */ /* 0x000fc60007f7e0ff */
[----:B------:R-:W-:Y:S01]  /*1260*/  IMAD.MOV.U32 R32, RZ, RZ, R19 ;  /* 0x000000ffff207224 */ /* 0x000fe200078e0013 */
[----:B------:R-:W-:Y:S01]  /*1270*/  IADD3 R18, P1, PT, R22, -R16, RZ ;  /* 0x8000001016127210 */ /* 0x000fe20007f3e0ff */
[----:B------:R-:W-:Y:S02]  /*1280*/  IMAD R19, R5, R14, RZ ;  /* 0x0000000e05137224 */ /* 0x000fe400078e02ff */
[----:B------:R-:W-:Y:S01]  /*1290*/  IMAD.WIDE.U32.X R32, R21, 0x2000, R32, P3 ;  /* 0x0000200015207825 */ /* 0x000fe200018e0420 */
[----:B------:R-:W-:-:S03]  /*12a0*/  IADD3.X R23, PT, PT, R15, ~R17, RZ, P1, !PT ;  /* 0x800000110f177210 */ /* 0x000fc60000ffe4ff */
[----:B------:R-:W-:Y:S01]  /*12b0*/  IMAD R19, R5, R14, R19 ;  /* 0x0000000e05137224 */ /* 0x000fe200078e0213 */
[--C-:B------:R-:W-:Y:S02]  /*12c0*/  SHF.R.U64 R15, R18, 0x1, R23.reuse ;  /* 0x00000001120f7819 */ /* 0x100fe40000001217 */
[----:B------:R-:W-:Y:S02]  /*12d0*/  SHF.R.U32.HI R5, RZ, 0x1, R23 ;  /* 0x00000001ff057819 */ /* 0x000fe40000011617 */
[----:B------:R-:W-:Y:S02]  /*12e0*/  IADD3 R23, P2, PT, R20, -R32, RZ ;  /* 0x8000002014177210 */ /* 0x000fe40007f5e0ff */
[----:B------:R-:W-:Y:S01]  /*12f0*/  IADD3 R30, P1, PT, R15, R16, RZ ;  /* 0x000000100f1e7210 */ /* 0x000fe20007f3e0ff */
[----:B------:R-:W-:Y:S01]  /*1300*/  IMAD.WIDE.U32 R14, R14, R14, RZ ;  /* 0x0000000e0e0e7225 */ /* 0x000fe200078e00ff */
[----:B------:R-:W-:Y:S02]  /*1310*/  IADD3.X R16, PT, PT, R21, ~R33, RZ, P2, !PT ;  /* 0x8000002115107210 */ /* 0x000fe400017fe4ff */
[----:B------:R-:W-:Y:S01]  /*1320*/  IADD3.X R5, PT, PT, R5, R17, RZ, P1, !PT ;  /* 0x0000001105057210 */ /* 0x000fe20000ffe4ff */
[----:B------:R-:W-:Y:S01]  /*1330*/  IMAD.IADD R15, R15, 0x1, R19 ;  /* 0x000000010f0f7824 */ /* 0x000fe200078e0213 */
[----:B------:R-:W-:-:S02]  /*1340*/  SHF.R.U64 R23, R23, 0x1, R16 ;  /* 0x0000000117177819 */ /* 0x000fc40000001210 */
[----:B------:R-:W-:Y:S01]  /*1350*/  SHF.R.U32.HI R17, RZ, 0x1, R16 ;  /* 0x00000001ff117819 */ /* 0x000fe20000011610 */
[----:B------:R-:W-:Y:S01]  /*1360*/  IMAD.WIDE.U32 R18, R15, 0x4000081, RZ ;  /* 0x040000810f127825 */ /* 0x000fe200078e00ff */
[----:B------:R-:W-:Y:S02]  /*1370*/  IADD3 R23, P1, PT, R23, R32, RZ ;  /* 0x0000002017177210 */ /* 0x000fe40007f3e0ff */
[----:B------:R-:W-:Y:S02]  /*1380*/  SHF.R.U64 R5, R30, 0x12, R5 ;  /* 0x000000121e057819 */ /* 0x000fe40000001205 */
[----:B------:R-:W-:Y:S01]  /*1390*/  IADD3.X R32, PT, PT, R17, R33, RZ, P1, !PT ;  /* 0x0000002111207210 */ /* 0x000fe20000ffe4ff */
[----:B------:R-:W-:-:S03]  /*13a0*/  IMAD.WIDE.U32 R18, P1, R14, 0x2000, R18 ;  /* 0x000020000e127825 */ /* 0x000fc60007820012 */
[--C-:B------:R-:W-:Y:S01]  /*13b0*/  SHF.R.U64 R23, R23, 0x12, R32.reuse ;  /* 0x0000001217177819 */ /* 0x100fe20000001220 */
[----:B------:R-:W-:Y:S01]  /*13c0*/  IMAD.WIDE.U32 R16, R14, 0x4000081, RZ ;  /* 0x040000810e107825 */ /* 0x000fe200078e00ff */
[----:B------:R-:W-:-:S03]  /*13d0*/  SHF.R.U32.HI R32, RZ, 0x12, R32 ;  /* 0x00000012ff207819 */ /* 0x000fc60000011620 */
[----:B------:R-:W-:Y:S01]  /*13e0*/  IMAD.MOV.U32 R16, RZ, RZ, R19 ;  /* 0x000000ffff107224 */ /* 0x000fe200078e0013 */
[----:B------:R-:W-:Y:S01]  /*13f0*/  IADD3 RZ, P2, PT, R17, R18, RZ ;  /* 0x0000001211ff7210 */ /* 0x000fe20007f5e0ff */
[----:B------:R-:W-:Y:S01]  /*1400*/  IMAD.WIDE.U32 R20, R23, -0x7ffff, R20 ;  /* 0xfff8000117147825 */ /* 0x000fe200078e0014 */
[----:B------:R-:W-:Y:S02]  /*1410*/  IADD3.X R17, PT, PT, RZ, RZ, RZ, P1, !PT ;  /* 0x000000ffff117210 */ /* 0x000fe40000ffe4ff */
[----:B------:R-:W-:Y:S01]  /*1420*/  ISETP.NE.AND P1, PT, R26, R29, PT ;  /* 0x0000001d1a00720c */ /* 0x000fe20003f25270 */
[----:B------:R-:W-:Y:S02]  /*1430*/  IMAD R32, R32, -0x7ffff, RZ ;  /* 0xfff8000120207824 */ /* 0x000fe400078e02ff */
[----:B------:R-:W-:-:S04]  /*1440*/  IMAD.WIDE.U32.X R16, R15, 0x2000, R16, P2 ;  /* 0x000020000f107825 */ /* 0x000fc800010e0410 */
[----:B------:R-:W-:Y:S02]  /*1450*/  IMAD R17, R17, -0x7ffff, RZ ;  /* 0xfff8000111117824 */ /* 0x000fe400078e02ff */
[----:B------:R-:W-:-:S04]  /*1460*/  IMAD.WIDE.U32 R14, R16, -0x7ffff, R14 ;  /* 0xfff80001100e7825 */ /* 0x000fc800078e000e */
[----:B------:R-:W-:Y:S01]  /*1470*/  IMAD R22, R5, -0x7ffff, R22 ;  /* 0xfff8000105167824 */ /* 0x000fe200078e0216 */
[----:B------:R-:W-:Y:S01]  /*1480*/  IADD3 R17, PT, PT, R15, -R16, R17 ;  /* 0x800000100f117210 */ /* 0x000fe20007ffe011 */
[----:B------:R-:W-:Y:S01]  /*1490*/  IMAD.MOV.U32 R30, RZ, RZ, R20 ;  /* 0x000000ffff1e7224 */ /* 0x000fe200078e0014 */
[----:B------:R-:W-:Y:S02]  /*14a0*/  MOV R16, R14 ;  /* 0x0000000e00107202 */ /* 0x000fe40000000f00 */
[----:B------:R-:W-:Y:S01]  /*14b0*/  IADD3 R5, PT, PT, R21, -R23, R32 ;  /* 0x8000001715057210 */ /* 0x000fe20007ffe020 */
[----:B------:R-:W-:Y:S06]  /*14c0*/  @P1 BRA `(.L_x_8) ;  /* 0xffffffec00c01947 */ /* 0x000fec000383ffff */
.L_x_7:
[----:B------:R-:W-:Y:S05]  /*14d0*/  BSYNC.RECONVERGENT B3 ;  /* 0x0000000000037941 */ /* 0x000fea0003800200 */
.L_x_6:
[----:B------:R-:W-:Y:S05]  /*14e0*/  @!P0 BRA `(.L_x_5) ;  /* 0x0000000800a88947 */ /* 0x000fea0003800000 */
[-C--:B------:R-:W-:Y:S01]  /*14f0*/  IMAD R19, R5, R22.reuse, RZ ;  /* 0x0000001605137224 */ /* 0x080fe200078e02ff */
[----:B------:R-:W-:Y:S01]  /*1500*/  BSSY.RECONVERGENT B3, `(.L_x_9) ;  /* 0x00000a7000037945 */ /* 0x000fe20003800200 */
[----:B------:R-:W-:-:S04]  /*1510*/  IMAD.WIDE.U32 R14, R30, R22, RZ ;  /* 0x000000161e0e7225 */ /* 0x000fc800078e00ff */
[----:B------:R-:W-:Y:S01]  /*1520*/  IMAD R18, R28, R16, RZ ;  /* 0x000000101c127224 */ /* 0x000fe200078e02ff */
[----:B------:R-:W-:-:S03]  /*1530*/  IADD3 R15, PT, PT, R15, R19, RZ ;  /* 0x000000130f0f7210 */ /* 0x000fc60007ffe0ff */
[-C--:B------:R-:W-:Y:S02]  /*1540*/  IMAD R19, R17, R25.reuse, R18 ;  /* 0x0000001911137224 */ /* 0x080fe400078e0212 */
[----:B------:R-:W-:-:S05]  /*1550*/  IMAD.WIDE.U32 R14, R16, R25, R14 ;  /* 0x00000019100e7225 */ /* 0x000fca00078e000e */
[----:B------:R-:W-:Y:S01]  /*1560*/  IADD3 R15, PT, PT, R15, R19, RZ ;  /* 0x000000130f0f7210 */ /* 0x000fe20007ffe0ff */
[----:B------:R-:W-:-:S04]  /*1570*/  IMAD.WIDE.U32 R22, R14, 0x4000081, RZ ;  /* 0x040000810e167825 */ /* 0x000fc800078e00ff */
[----:B------:R-:W-:-:S04]  /*1580*/  IMAD.WIDE.U32 R20, R15, 0x4000081, RZ ;  /* 0x040000810f147825 */ /* 0x000fc800078e00ff */
[----:B------:R-:W-:Y:S02]  /*1590*/  IMAD R22, R5, R30, RZ ;  /* 0x0000001e05167224 */ /* 0x000fe400078e02ff */
[----:B------:R-:W-:-:S04]  /*15a0*/  IMAD.WIDE.U32 R20, P0, R14, 0x2000, R20 ;  /* 0x000020000e147825 */ /* 0x000fc80007800014 */
[----:B------:R-:W-:Y:S01]  /*15b0*/  IMAD.X R19, RZ, RZ, RZ, P0 ;  /* 0x000000ffff137224 */ /* 0x000fe200000e06ff */
[----:B------:R-:W-:Y:S02]  /*15c0*/  IADD3 RZ, P0, PT, R23, R20, RZ ;  /* 0x0000001417ff7210 */ /* 0x000fe40007f1e0ff */
[----:B------:R-:W-:-:S05]  /*15d0*/  MOV R18, R21 ;  /* 0x0000001500127202 */ /* 0x000fca0000000f00 */
[----:B------:R-:W-:-:S03]  /*15e0*/  IMAD.WIDE.U32.X R18, R15, 0x2000, R18, P0 ;  /* 0x000020000f127825 */ /* 0x000fc600000e0412 */
[----:B------:R-:W-:-:S04]  /*15f0*/  IADD3 R21, P0, PT, R14, -R18, RZ ;  /* 0x800000120e157210 */ /* 0x000fc80007f1e0ff */
[----:B------:R-:W-:-:S04]  /*1600*/  IADD3.X R20, PT, PT, R15, ~R19, RZ, P0, !PT ;  /* 0x800000130f147210 */ /* 0x000fc800007fe4ff */
[--C-:B------:R-:W-:Y:S02]  /*1610*/  SHF.R.U64 R21, R21, 0x1, R20.reuse ;  /* 0x0000000115157819 */ /* 0x100fe40000001214 */
[----:B------:R-:W-:Y:S02]  /*1620*/  SHF.R.U32.HI R23, RZ, 0x1, R20 ;  /* 0x00000001ff177819 */ /* 0x000fe40000011614 */
[----:B------:R-:W-:-:S05]  /*1630*/  IADD3 R20, P0, PT, R21, R18, RZ ;  /* 0x0000001215147210 */ /* 0x000fca0007f1e0ff */
[----:B------:R-:W-:Y:S01]  /*1640*/  IMAD.X R21, R23, 0x1, R19, P0 ;  /* 0x0000000117157824 */ /* 0x000fe200000e0613 */
[----:B------:R-:W-:Y:S01]  /*1650*/  ISETP.NE.AND P0, PT, R24, 0x1, PT ;  /* 0x000000011800780c */ /* 0x000fe20003f05270 */
[C---:B------:R-:W-:Y:S02]  /*1660*/  IMAD R23, R30.reuse, R5, R22 ;  /* 0x000000051e177224 */ /* 0x040fe400078e0216 */
[----:B------:R-:W-:Y:S01]  /*1670*/  IMAD.WIDE.U32 R18, R30, R30, RZ ;  /* 0x0000001e1e127225 */ /* 0x000fe200078e00ff */
[--C-:B------:R-:W-:Y:S02]  /*1680*/  SHF.R.U64 R5, R20, 0x12, R21.reuse ;  /* 0x0000001214057819 */ /* 0x100fe40000001215 */
[----:B------:R-:W-:Y:S02]  /*1690*/  SHF.R.U32.HI R20, RZ, 0x12, R21 ;  /* 0x00000012ff147819 */ /* 0x000fe40000011615 */
[----:B------:R-:W-:Y:S01]  /*16a0*/  IADD3 R19, PT, PT, R19, R23, RZ ;  /* 0x0000001713137210 */ /* 0x000fe20007ffe0ff */
[----:B------:R-:W-:-:S04]  /*16b0*/  IMAD.WIDE.U32 R26, R5, -0x7ffff, R14 ;  /* 0xfff80001051a7825 */ /* 0x000fc800078e000e */
[----:B------:R-:W-:-:S05]  /*16c0*/  IMAD R20, R20, -0x7ffff, RZ ;  /* 0xfff8000114147824 */ /* 0x000fca00078e02ff */
[----:B------:R-:W-:Y:S01]  /*16d0*/  IADD3 R5, PT, PT, R27, -R5, R20 ;  /* 0x800000051b057210 */ /* 0x000fe20007ffe014 */
[----:B------:R-:W-:Y:S06]  /*16e0*/  @!P0 BRA `(.L_x_10) ;  /* 0x0000000800208947 */ /* 0x000fec0003800000 */
[C---:B------:R-:W-:Y:S01]  /*16f0*/  IMAD.WIDE.U32 R14, R16.reuse, 0x7ffff, R18 ;  /* 0x0007ffff100e7825 */ /* 0x040fe200078e0012 */
[----:B------:R-:W-:-:S03]  /*1700*/  SHF.L.U64.HI R18, R16, 0x1, R17 ;  /* 0x0000000110127819 */ /* 0x000fc60000010211 */
[----:B------:R-:W-:Y:S01]  /*1710*/  IMAD R19, R17, 0x7ffff, RZ ;  /* 0x0007ffff11137824 */ /* 0x000fe200078e02ff */
[----:B------:R-:W-:-:S04]  /*1720*/  LEA R14, P0, -R16, R14, 0x1 ;  /* 0x0000000e100e7211 */ /* 0x000fc800078009ff */
[----:B------:R-:W-:Y:S01]  /*1730*/  IADD3 R19, PT, PT, R15, R19, RZ ;  /* 0x000000130f137210 */ /* 0x000fe20007ffe0ff */
[----:B------:R-:W-:-:S04]  /*1740*/  IMAD.WIDE.U32 R22, R14, 0x4000081, RZ ;  /* 0x040000810e167825 */ /* 0x000fc800078e00ff */
[----:B------:R-:W-:Y:S02]  /*1750*/  IMAD.X R15, R19, 0x1, ~R18, P0 ;  /* 0x00000001130f7824 */ /* 0x000fe400000e0e12 */
[----:B------:R-:W-:Y:S02]  /*1760*/  IMAD R18, R17, R16, RZ ;  /* 0x0000001011127224 */ /* 0x000fe400078e02ff */
[----:B------:R-:W-:-:S04]  /*1770*/  IMAD.WIDE.U32 R20, R15, 0x4000081, RZ ;  /* 0x040000810f147825 */ /* 0x000fc800078e00ff */
[----:B------:R-:W-:-:S05]  /*1780*/  IMAD.WIDE.U32 R20, P0, R14, 0x2000, R20 ;  /* 0x000020000e147825 */ /* 0x000fca0007800014 */
[----:B------:R-:W-:Y:S02]  /*1790*/  IADD3.X R19, PT, PT, RZ, RZ, RZ, P0, !PT ;  /* 0x000000ffff137210 */ /* 0x000fe400007fe4ff */
[----:B------:R-:W-:Y:S01]  /*17a0*/  IADD3 RZ, P0, PT, R23, R20, RZ ;  /* 0x0000001417ff7210 */ /* 0x000fe20007f1e0ff */
[C---:B------:R-:W-:Y:S01]  /*17b0*/  IMAD R23, R16.reuse, R17, R18 ;  /* 0x0000001110177224 */ /* 0x040fe200078e0212 */
[----:B------:R-:W-:Y:S01]  /*17c0*/  MOV R18, R21 ;  /* 0x0000001500127202 */ /* 0x000fe20000000f00 */
[----:B------:R-:W-:-:S04]  /*17d0*/  IMAD.WIDE.U32 R16, R16, R16, RZ ;  /* 0x0000001010107225 */ /* 0x000fc800078e00ff */
[----:B------:R-:W-:-:S04]  /*17e0*/  IMAD.WIDE.U32.X R20, R15, 0x2000, R18, P0 ;  /* 0x000020000f147825 */ /* 0x000fc800000e0412 */
[----:B------:R-:W-:Y:S01]  /*17f0*/  IMAD.IADD R17, R17, 0x1, R23 ;  /* 0x0000000111117824 */ /* 0x000fe200078e0217 */
[----:B------:R-:W-:-:S03]  /*1800*/  IADD3 R23, P0, PT, R14, -R20, RZ ;  /* 0x800000140e177210 */ /* 0x000fc60007f1e0ff */
[----:B------:R-:W-:Y:S01]  /*1810*/  IMAD.WIDE.U32 R18, R17, 0x2000041, RZ ;  /* 0x0200004111127825 */ /* 0x000fe200078e00ff */
[----:B------:R-:W-:-:S04]  /*1820*/  IADD3.X R22, PT, PT, R15, ~R21, RZ, P0, !PT ;  /* 0x800000150f167210 */ /* 0x000fc800007fe4ff */
[----:B------:R-:W-:Y:S01]  /*1830*/  SHF.R.U64 R23, R23, 0x1, R22 ;  /* 0x0000000117177819 */ /* 0x000fe20000001216 */
[C---:B------:R-:W-:Y:S01]  /*1840*/  IMAD.WIDE.U32 R18, P0, R16.reuse, -0x7ffff000, R18 ;  /* 0x8000100010127825 */ /* 0x040fe20007800012 */
[----:B------:R-:W-:Y:S02]  /*1850*/  SHF.R.U32.HI R27, RZ, 0x1, R22 ;  /* 0x00000001ff1b7819 */ /* 0x000fe40000011616 */
[----:B------:R-:W-:Y:S01]  /*1860*/  IADD3 R20, P1, PT, R23, R20, RZ ;  /* 0x0000001417147210 */ /* 0x000fe20007f3e0ff */
[----:B------:R-:W-:-:S03]  /*1870*/  IMAD.WIDE.U32 R22, R16, 0x2000041, RZ ;  /* 0x0200004110167825 */ /* 0x000fc600078e00ff */
[----:B------:R-:W-:Y:S01]  /*1880*/  IADD3.X R27, PT, PT, R27, R21, RZ, P1, !PT ;  /* 0x000000151b1b7210 */ /* 0x000fe20000ffe4ff */
[----:B------:R-:W-:Y:S01]  /*1890*/  IMAD.X R21, RZ, RZ, RZ, P0 ;  /* 0x000000ffff157224 */ /* 0x000fe200000e06ff */
[----:B------:R-:W-:Y:S02]  /*18a0*/  IADD3 RZ, P0, PT, R23, R18, RZ ;  /* 0x0000001217ff7210 */ /* 0x000fe40007f1e0ff */
[--C-:B------:R-:W-:Y:S02]  /*18b0*/  SHF.R.U64 R23, R20, 0x12, R27.reuse ;  /* 0x0000001214177819 */ /* 0x100fe4000000121b */
[----:B------:R-:W-:Y:S02]  /*18c0*/  MOV R20, R19 ;  /* 0x0000001300147202 */ /* 0x000fe40000000f00 */
[----:B------:R-:W-:Y:S01]  /*18d0*/  SHF.R.U32.HI R22, RZ, 0x12, R27 ;  /* 0x00000012ff167819 */ /* 0x000fe2000001161b */
[----:B------:R-:W-:-:S04]  /*18e0*/  IMAD.WIDE.U32 R18, R23, -0x7ffff, R14 ;  /* 0xfff8000117127825 */ /* 0x000fc800078e000e */
[----:B------:R-:W-:-:S04]  /*18f0*/  IMAD.WIDE.U32.X R20, R17, -0x7ffff000, R20, P0 ;  /* 0x8000100011147825 */ /* 0x000fc800000e0414 */
[----:B------:R-:W-:Y:S01]  /*1900*/  IMAD R22, R22, -0x7ffff, RZ ;  /* 0xfff8000116167824 */ /* 0x000fe200078e02ff */
[--C-:B------:R-:W-:Y:S01]  /*1910*/  SHF.R.U64 R27, R20, 0x12, R21.reuse ;  /* 0x00000012141b7819 */ /* 0x100fe20000001215 */
[----:B------:R-:W-:Y:S01]  /*1920*/  IMAD R5, R5, R18, RZ ;  /* 0x0000001205057224 */ /* 0x000fe200078e02ff */
[----:B------:R-:W-:Y:S02]  /*1930*/  SHF.R.U32.HI R20, RZ, 0x12, R21 ;  /* 0x00000012ff147819 */ /* 0x000fe40000011615 */
[----:B------:R-:W-:Y:S01]  /*1940*/  IADD3 R19, PT, PT, R19, -R23, R22 ;  /* 0x8000001713137210 */ /* 0x000fe20007ffe016 */
[----:B------:R-:W-:-:S04]  /*1950*/  IMAD.WIDE.U32 R14, R27, -0x7ffff, R16 ;  /* 0xfff800011b0e7825 */ /* 0x000fc800078e0010 */
[----:B------:R-:W-:Y:S02]  /*1960*/  IMAD R20, R20, -0x7ffff, RZ ;  /* 0xfff8000114147824 */ /* 0x000fe400078e02ff */
[----:B------:R-:W-:Y:S02]  /*1970*/  IMAD R5, R19, R26, R5 ;  /* 0x0000001a13057224 */ /* 0x000fe400078e0205 */
[----:B------:R-:W-:Y:S01]  /*1980*/  IMAD.WIDE.U32 R16, R26, R18, RZ ;  /* 0x000000121a107225 */ /* 0x000fe200078e00ff */
[----:B------:R-:W-:-:S03]  /*1990*/  IADD3 R27, PT, PT, R15, -R27, R20 ;  /* 0x8000001b0f1b7210 */ /* 0x000fc60007ffe014 */
[----:B------:R-:W-:Y:S01]  /*19a0*/  IMAD R20, R28, R14, RZ ;  /* 0x0000000e1c147224 */ /* 0x000fe200078e02ff */
[----:B------:R-:W-:-:S03]  /*19b0*/  IADD3 R17, PT, PT, R17, R5, RZ ;  /* 0x0000000511117210 */ /* 0x000fc60007ffe0ff */
[----:B------:R-:W-:Y:S02]  /*19c0*/  IMAD R5, R27, R25, R20 ;  /* 0x000000191b057224 */ /* 0x000fe400078e0214 */
[----:B------:R-:W-:-:S04]  /*19d0*/  IMAD.WIDE.U32 R16, R25, R14, R16 ;  /* 0x0000000e19107225 */ /* 0x000fc800078e0010 */
[----:B------:R-:W-:Y:S02]  /*19e0*/  IMAD.IADD R17, R17, 0x1, R5 ;  /* 0x0000000111117824 */ /* 0x000fe400078e0205 */
[----:B------:R-:W-:-:S04]  /*19f0*/  IMAD.WIDE.U32 R30, R16, 0x4000081, RZ ;  /* 0x04000081101e7825 */ /* 0x000fc800078e00ff */
[----:B------:R-:W-:-:S04]  /*1a00*/  IMAD.WIDE.U32 R22, R17, 0x4000081, RZ ;  /* 0x0400008111167825 */ /* 0x000fc800078e00ff */
[----:B------:R-:W-:-:S05]  /*1a10*/  IMAD.WIDE.U32 R22, P0, R16, 0x2000, R22 ;  /* 0x0000200010167825 */ /* 0x000fca0007800016 */
[----:B------:R-:W-:Y:S02]  /*1a20*/  IADD3.X R21, PT, PT, RZ, RZ, RZ, P0, !PT ;  /* 0x000000ffff157210 */ /* 0x000fe400007fe4ff */
[----:B------:R-:W-:Y:S02]  /*1a30*/  IADD3 RZ, P0, PT, R31, R22, RZ ;  /* 0x000000161fff7210 */ /* 0x000fe40007f1e0ff */
[----:B------:R-:W-:-:S05]  /*1a40*/  MOV R20, R23 ;  /* 0x0000001700147202 */ /* 0x000fca0000000f00 */
[----:B------:R-:W-:-:S03]  /*1a50*/  IMAD.WIDE.U32.X R20, R17, 0x2000, R20, P0 ;  /* 0x0000200011147825 */ /* 0x000fc600000e0414 */
[----:B------:R-:W-:-:S05]  /*1a60*/  IADD3 R5, P0, PT, R16, -R20, RZ ;  /* 0x8000001410057210 */ /* 0x000fca0007f1e0ff */
[----:B------:R-:W-:-:S05]  /*1a70*/  IMAD.X R22, R17, 0x1, ~R21, P0 ;  /* 0x0000000111167824 */ /* 0x000fca00000e0e15 */
[--C-:B------:R-:W-:Y:S02]  /*1a80*/  SHF.R.U64 R5, R5, 0x1, R22.reuse ;  /* 0x0000000105057819 */ /* 0x100fe40000001216 */
[----:B------:R-:W-:Y:S02]  /*1a90*/  SHF.R.U32.HI R23, RZ, 0x1, R22 ;  /* 0x00000001ff177819 */ /* 0x000fe40000011616 */
[----:B------:R-:W-:-:S04]  /*1aa0*/  IADD3 R5, P0, PT, R5, R20, RZ ;  /* 0x0000001405057210 */ /* 0x000fc80007f1e0ff */
[----:B------:R-:W-:Y:S01]  /*1ab0*/  IADD3.X R20, PT, PT, R23, R21, RZ, P0, !PT ;  /* 0x0000001517147210 */ /* 0x000fe200007fe4ff */
[-C--:B------:R-:W-:Y:S01]  /*1ac0*/  IMAD R21, R19, R18.reuse, RZ ;  /* 0x0000001213157224 */ /* 0x080fe200078e02ff */
[----:B------:R-:W-:Y:S02]  /*1ad0*/  ISETP.NE.AND P0, PT, R24, 0x2, PT ;  /* 0x000000021800780c */ /* 0x000fe40003f05270 */
[--C-:B------:R-:W-:Y:S01]  /*1ae0*/  SHF.R.U64 R5, R5, 0x12, R20.reuse ;  /* 0x0000001205057819 */ /* 0x100fe20000001214 */
[-C--:B------:R-:W-:Y:S01]  /*1af0*/  IMAD R21, R19, R18.reuse, R21 ;  /* 0x0000001213157224 */ /* 0x080fe200078e0215 */
[----:B------:R-:W-:Y:S01]  /*1b00*/  SHF.R.U32.HI R20, RZ, 0x12, R20 ;  /* 0x00000012ff147819 */ /* 0x000fe20000011614 */
[----:B------:R-:W-:-:S04]  /*1b10*/  IMAD.WIDE.U32 R18, R18, R18, RZ ;  /* 0x0000001212127225 */ /* 0x000fc800078e00ff */
[----:B------:R-:W-:Y:S01]  /*1b20*/  IMAD.WIDE.U32 R16, R5, -0x7ffff, R16 ;  /* 0xfff8000105107825 */ /* 0x000fe200078e0010 */
[----:B------:R-:W-:-:S03]  /*1b30*/  IADD3 R19, PT, PT, R19, R21, RZ ;  /* 0x0000001513137210 */ /* 0x000fc60007ffe0ff */
[----:B------:R-:W-:Y:S02]  /*1b40*/  IMAD R20, R20, -0x7ffff, RZ ;  /* 0xfff8000114147824 */ /* 0x000fe400078e02ff */
[----:B------:R-:W-:-:S03]  /*1b50*/  IMAD.MOV.U32 R26, RZ, RZ, R16 ;  /* 0x000000ffff1a7224 */ /* 0x000fc600078e0010 */
[----:B------:R-:W-:Y:S01]  /*1b60*/  IADD3 R5, PT, PT, R17, -R5, R20 ;  /* 0x8000000511057210 */ /* 0x000fe20007ffe014 */
[----:B------:R-:W-:Y:S06]  /*1b70*/  @!P0 BRA `(.L_x_10) ;  /* 0x0000000000fc8947 */ /* 0x000fec0003800000 */
[C---:B------:R-:W-:Y:S01]  /*1b80*/  IMAD.WIDE.U32 R16, R14.reuse, 0x7ffff, R18 ;  /* 0x0007ffff0e107825 */ /* 0x040fe200078e0012 */
[----:B------:R-:W-:-:S03]  /*1b90*/  SHF.L.U64.HI R15, R14, 0x1, R27 ;  /* 0x000000010e0f7819 */ /* 0x000fc6000001021b */
[----:B------:R-:W-:Y:S01]  /*1ba0*/  IMAD R19, R27, 0x7ffff, RZ ;  /* 0x0007ffff1b137824 */ /* 0x000fe200078e02ff */
[----:B------:R-:W-:-:S04]  /*1bb0*/  LEA R16, P0, -R14, R16, 0x1 ;  /* 0x000000100e107211 */ /* 0x000fc800078009ff */
[----:B------:R-:W-:Y:S01]  /*1bc0*/  IADD3 R18, PT, PT, R17, R19, RZ ;  /* 0x0000001311127210 */ /* 0x000fe20007ffe0ff */
[----:B------:R-:W-:-:S03]  /*1bd0*/  IMAD.WIDE.U32 R22, R16, 0x4000081, RZ ;  /* 0x0400008110167825 */ /* 0x000fc600078e00ff */
[----:B------:R-:W-:Y:S01]  /*1be0*/  IADD3.X R17, PT, PT, ~R15, R18, RZ, P0, !PT ;  /* 0x000000120f117210 */ /* 0x000fe200007fe5ff */
[----:B------:R-:W-:-:S04]  /*1bf0*/  IMAD R15, R27, R14, RZ ;  /* 0x0000000e1b0f7224 */ /* 0x000fc800078e02ff */
[----:B------:R-:W-:-:S04]  /*1c00*/  IMAD.WIDE.U32 R18, R17, 0x4000081, RZ ;  /* 0x0400008111127825 */ /* 0x000fc800078e00ff */
[----:B------:R-:W-:Y:S02]  /*1c10*/  IMAD R27, R27, R14, R15 ;  /* 0x0000000e1b1b7224 */ /* 0x000fe400078e020f */
[----:B------:R-:W-:-:S04]  /*1c20*/  IMAD.WIDE.U32 R18, P0, R16, 0x2000, R18 ;  /* 0x0000200010127825 */ /* 0x000fc80007800012 */
[----:B------:R-:W-:Y:S01]  /*1c30*/  IMAD.X R21, RZ, RZ, RZ, P0 ;  /* 0x000000ffff157224 */ /* 0x000fe200000e06ff */
[----:B------:R-:W-:Y:S01]  /*1c40*/  IADD3 RZ, P0, PT, R23, R18, RZ ;  /* 0x0000001217ff7210 */ /* 0x000fe20007f1e0ff */
[----:B------:R-:W-:Y:S01]  /*1c50*/  IMAD.WIDE.U32 R14, R14, R14, RZ ;  /* 0x0000000e0e0e7225 */ /* 0x000fe200078e00ff */
[----:B------:R-:W-:-:S04]  /*1c60*/  MOV R20, R19 ;  /* 0x0000001300147202 */ /* 0x000fc80000000f00 */
[----:B------:R-:W-:Y:S01]  /*1c70*/  IADD3 R15, PT, PT, R15, R27, RZ ;  /* 0x0000001b0f0f7210 */ /* 0x000fe20007ffe0ff */
[----:B------:R-:W-:-:S04]  /*1c80*/  IMAD.WIDE.U32.X R20, R17, 0x2000, R20, P0 ;  /* 0x0000200011147825 */ /* 0x000fc800000e0414 */
[----:B------:R-:W-:Y:S01]  /*1c90*/  IMAD.WIDE.U32 R18, R15, 0x2000041, RZ ;  /* 0x020000410f127825 */ /* 0x000fe200078e00ff */
[----:B------:R-:W-:-:S05]  /*1ca0*/  IADD3 R23, P0, PT, R16, -R20, RZ ;  /* 0x8000001410177210 */ /* 0x000fca0007f1e0ff */
[----:B------:R-:W-:Y:S02]  /*1cb0*/  IMAD.X R22, R17, 0x1, ~R21, P0 ;  /* 0x0000000111167824 */ /* 0x000fe400000e0e15 */
[----:B------:R-:W-:-:S03]  /*1cc0*/  IMAD.WIDE.U32 R18, P0, R14, -0x7ffff000, R18 ;  /* 0x800010000e127825 */ /* 0x000fc60007800012 */
[--C-:B------:R-:W-:Y:S02]  /*1cd0*/  SHF.R.U64 R23, R23, 0x1, R22.reuse ;  /* 0x0000000117177819 */ /* 0x100fe40000001216 */
[----:B------:R-:W-:Y:S02]  /*1ce0*/  SHF.R.U32.HI R27, RZ, 0x1, R22 ;  /* 0x00000001ff1b7819 */ /* 0x000fe40000011616 */
[----:B------:R-:W-:Y:S01]  /*1cf0*/  IADD3 R20, P1, PT, R23, R20, RZ ;  /* 0x0000001417147210 */ /* 0x000fe20007f3e0ff */
[----:B------:R-:W-:-:S03]  /*1d00*/  IMAD.WIDE.U32 R22, R14, 0x2000041, RZ ;  /* 0x020000410e167825 */ /* 0x000fc600078e00ff */
[----:B------:R-:W-:Y:S02]  /*1d10*/  IADD3.X R27, PT, PT, R27, R21, RZ, P1, !PT ;  /* 0x000000151b1b7210 */ /* 0x000fe40000ffe4ff */
[----:B------:R-:W-:Y:S02]  /*1d20*/  IADD3.X R21, PT, PT, RZ, RZ, RZ, P0, !PT ;  /* 0x000000ffff157210 */ /* 0x000fe400007fe4ff */
[----:B------:R-:W-:Y:S02]  /*1d30*/  IADD3 RZ, P0, PT, R23, R18, RZ ;  /* 0x0000001217ff7210 */ /* 0x000fe40007f1e0ff */
[----:B------:R-:W-:Y:S01]  /*1d40*/  SHF.R.U64 R23, R20, 0x12, R27 ;  /* 0x0000001214177819 */ /* 0x000fe2000000121b */
[----:B------:R-:W-:Y:S01]  /*1d50*/  IMAD.MOV.U32 R20, RZ, RZ, R19 ;  /* 0x000000ffff147224 */ /* 0x000fe200078e0013 */
[----:B------:R-:W-:-:S03]  /*1d60*/  SHF.R.U32.HI R18, RZ, 0x12, R27 ;  /* 0x00000012ff127819 */ /* 0x000fc6000001161b */
[----:B------:R-:W-:-:S04]  /*1d70*/  IMAD.WIDE.U32.X R20, R15, -0x7ffff000, R20, P0 ;  /* 0x800010000f147825 */ /* 0x000fc800000e0414 */
[----:B------:R-:W-:Y:S01]  /*1d80*/  IMAD.WIDE.U32 R16, R23, -0x7ffff, R16 ;  /* 0xfff8000117107825 */ /* 0x000fe200078e0010 */
[--C-:B------:R-:W-:Y:S02]  /*1d90*/  SHF.R.U64 R27, R20, 0x12, R21.reuse ;  /* 0x00000012141b7819 */ /* 0x100fe40000001215 */
[----:B------:R-:W-:Y:S01]  /*1da0*/  SHF.R.U32.HI R20, RZ, 0x12, R21 ;  /* 0x00000012ff147819 */ /* 0x000fe20000011615 */
[----:B------:R-:W-:Y:S02]  /*1db0*/  IMAD R18, R18, -0x7ffff, RZ ;  /* 0xfff8000112127824 */ /* 0x000fe400078e02ff */
[----:B------:R-:W-:Y:S02]  /*1dc0*/  IMAD R5, R5, R16, RZ ;  /* 0x0000001005057224 */ /* 0x000fe400078e02ff */
[----:B------:R-:W-:Y:S01]  /*1dd0*/  IMAD.WIDE.U32 R14, R27, -0x7ffff, R14 ;  /* 0xfff800011b0e7825 */ /* 0x000fe200078e000e */
[----:B------:R-:W-:-:S03]  /*1de0*/  IADD3 R19, PT, PT, R17, -R23, R18 ;  /* 0x8000001711137210 */ /* 0x000fc60007ffe012 */
[----:B------:R-:W-:Y:S02]  /*1df0*/  IMAD R18, R20, -0x7ffff, RZ ;  /* 0xfff8000114127824 */ /* 0x000fe400078e02ff */
[----:B------:R-:W-:-:S03]  /*1e00*/  IMAD.WIDE.U32 R16, R26, R16, RZ ;  /* 0x000000101a107225 */ /* 0x000fc600078e00ff */
[----:B------:R-:W-:Y:S01]  /*1e10*/  IADD3 R18, PT, PT, R15, -R27, R18 ;  /* 0x8000001b0f127210 */ /* 0x000fe20007ffe012 */
[----:B------:R-:W-:Y:S02]  /*1e20*/  IMAD R5, R19, R26, R5 ;  /* 0x0000001a13057224 */ /* 0x000fe400078e0205 */
[----:B------:R-:W-:-:S03]  /*1e30*/  IMAD R28, R28, R14, RZ ;  /* 0x0000000e1c1c7224 */ /* 0x000fc600078e02ff */
[----:B------:R-:W-:Y:S01]  /*1e40*/  IADD3 R17, PT, PT, R17, R5, RZ ;  /* 0x0000000511117210 */ /* 0x000fe20007ffe0ff */
[----:B------:R-:W-:Y:S02]  /*1e50*/  IMAD R21, R18, R25, R28 ;  /* 0x0000001912157224 */ /* 0x000fe400078e021c */
[----:B------:R-:W-:-:S05]  /*1e60*/  IMAD.WIDE.U32 R26, R25, R14, R16 ;  /* 0x0000000e191a7225 */ /* 0x000fca00078e0010 */
[----:B------:R-:W-:-:S05]  /*1e70*/  IADD3 R21, PT, PT, R27, R21, RZ ;  /* 0x000000151b157210 */ /* 0x000fca0007ffe0ff */
[----:B------:R-:W-:-:S04]  /*1e80*/  IMAD.WIDE.U32 R14, R21, 0x4000081, RZ ;  /* 0x04000081150e7825 */ /* 0x000fc800078e00ff */
[----:B------:R-:W-:-:S04]  /*1e90*/  IMAD.WIDE.U32 R16, P0, R26, 0x2000, R14 ;  /* 0x000020001a107825 */ /* 0x000fc8000780000e */
[----:B------:R-:W-:Y:S01]  /*1ea0*/  IMAD.WIDE.U32 R14, R26, 0x4000081, RZ ;  /* 0x040000811a0e7825 */ /* 0x000fe200078e00ff */
[----:B------:R-:W-:-:S03]  /*1eb0*/  MOV R18, R17 ;  /* 0x0000001100127202 */ /* 0x000fc60000000f00 */
[----:B------:R-:W-:Y:S01]  /*1ec0*/  IMAD.X R19, RZ, RZ, RZ, P0 ;  /* 0x000000ffff137224 */ /* 0x000fe200000e06ff */
[----:B------:R-:W-:-:S05]  /*1ed0*/  IADD3 RZ, P0, PT, R15, R16, RZ ;  /* 0x000000100fff7210 */ /* 0x000fca0007f1e0ff */
[----:B------:R-:W-:-:S03]  /*1ee0*/  IMAD.WIDE.U32.X R14, R21, 0x2000, R18, P0 ;  /* 0x00002000150e7825 */ /* 0x000fc600000e0412 */
[----:B------:R-:W-:-:S04]  /*1ef0*/  IADD3 R5, P0, PT, R26, -R14, RZ ;  /* 0x8000000e1a057210 */ /* 0x000fc80007f1e0ff */
[----:B------:R-:W-:-:S04]  /*1f00*/  IADD3.X R16, PT, PT, R21, ~R15, RZ, P0, !PT ;  /* 0x8000000f15107210 */ /* 0x000fc800007fe4ff */
[--C-:B------:R-:W-:Y:S02]  /*1f10*/  SHF.R.U64 R5, R5, 0x1, R16.reuse ;  /* 0x0000000105057819 */ /* 0x100fe40000001210 */
[----:B------:R-:W-:Y:S02]  /*1f20*/  SHF.R.U32.HI R17, RZ, 0x1, R16 ;  /* 0x00000001ff117819 */ /* 0x000fe40000011610 */
[----:B------:R-:W-:-:S05]  /*1f30*/  IADD3 R5, P0, PT, R5, R14, RZ ;  /* 0x0000000e05057210 */ /* 0x000fca0007f1e0ff */
[----:B------:R-:W-:-:S05]  /*1f40*/  IMAD.X R14, R17, 0x1, R15, P0 ;  /* 0x00000001110e7824 */ /* 0x000fca00000e060f */
[----:B------:R-:W-:-:S05]  /*1f50*/  SHF.R.U64 R5, R5, 0x12, R14 ;  /* 0x0000001205057819 */ /* 0x000fca000000120e */
[----:B------:R-:W-:-:S07]  /*1f60*/  IMAD R26, R5, -0x7ffff, R26 ;  /* 0xfff80001051a7824 */ /* 0x000fce00078e021a */
.L_x_10:
[----:B------:R-:W-:Y:S05]  /*1f70*/  BSYNC.RECONVERGENT B3 ;  /* 0x0000000000037941 */ /* 0x000fea0003800200 */
.L_x_9:
[----:B------:R-:W-:-:S07]  /*1f80*/  MOV R22, R26 ;  /* 0x0000001a00167202 */ /* 0x000fce0000000f00 */
.L_x_5:
[----:B------:R-:W-:Y:S05]  /*1f90*/  BSYNC.RECONVERGENT B0 ;  /* 0x0000000000007941 */ /* 0x000fea0003800200 */
.L_x_4:
[----:B------:R-:W-:Y:S01]  /*1fa0*/  HFMA2 R14, -RZ, RZ, 0, 8.94069671630859375e-07 ;  /* 0x0000000fff0e7431 */ /* 0x000fe200000001ff */
[----:B------:R-:W-:-:S04]  /*1fb0*/  ISETP.NE.AND P0, PT, R6, RZ, PT ;  /* 0x000000ff0600720c */ /* 0x000fc80003f05270 */
[----:B------:R-:W-:-:S04]  /*1fc0*/  IMAD R7, R7, R14, 0xdfffe4 ;  /* 0x00dfffe407077424 */ /* 0x000fc800078e020e */
[----:B------:R-:W-:-:S04]  /*1fd0*/  IMAD R7, R10, -0x1c, R7 ;  /* 0xffffffe40a077824 */ /* 0x000fc800078e0207 */
[----:B------:R-:W-:-:S04]  /*1fe0*/  IMAD.HI.U32 R10, R7, 0x2001, RZ ;  /* 0x00002001070a7827 */ /* 0x000fc800078e00ff */
[----:B------:R-:W-:-:S05]  /*1ff0*/  IMAD.IADD R5, R7, 0x1, -R10 ;  /* 0x0000000107057824 */ /* 0x000fca00078e0a0a */
[----:B------:R-:W-:-:S04]  /*2000*/  LEA.HI R5, R5, R10, RZ, 0x1f ;  /* 0x0000000a05057211 */ /* 0x000fc800078ff8ff */
[----:B------:R-:W-:-:S05]  /*2010*/  SHF.R.U32.HI R10, RZ, 0x12, R5 ;  /* 0x00000012ff0a7819 */ /* 0x000fca0000011605 */
[----:B------:R-:W-:Y:S01]  /*2020*/  IMAD R7, R10, -0x7ffff, R7 ;  /* 0xfff800010a077824 */ /* 0x000fe200078e0207 */
[----:B------:R-:W-:Y:S06]  /*2030*/  @!P0 BRA `(.L_x_3) ;  /* 0x0000001c00308947 */ /* 0x000fec0003800000 */
[C---:B------:R-:W-:Y:S01]  /*2040*/  ISETP.GE.U32.AND P2, PT, R6.reuse, 0x4, PT ;  /* 0x000000040600780c */ /* 0x040fe20003f46070 */
[----:B------:R-:W-:Y:S01]  /*2050*/  BSSY.RECONVERGENT B0, `(.L_x_11) ;  /* 0x000011f000007945 */ /* 0x000fe20003800200 */
[----:B------:R-:W-:Y:S01]  /*2060*/  LOP3.LUT R5, R6, 0x3, RZ, 0xc0, !PT ;  /* 0x0000000306057812 */ /* 0x000fe200078ec0ff */
[----:B------:R-:W-:Y:S01]  /*2070*/  IMAD.MOV.U32 R24, RZ, RZ, 0x1c ;  /* 0x0000001cff187424 */ /* 0x000fe200078e00ff */
[----:B------:R-:W-:Y:S02]  /*2080*/  IADD3 R23, P1, PT, -R11, 0x7ffff, RZ ;  /* 0x0007ffff0b177810 */ /* 0x000fe40007f3e1ff */
[----:B------:R-:W-:Y:S02]  /*2090*/  ISETP.NE.AND P0, PT, R5, RZ, PT ;  /* 0x000000ff0500720c */ /* 0x000fe40003f05270 */
[----:B------:R-:W-:Y:S02]  /*20a0*/  MOV R21, 0xf ;  /* 0x0000000f00157802 */ /* 0x000fe40000000f00 */
[----:B------:R-:W-:-:S02]  /*20b0*/  MOV R20, RZ ;  /* 0x000000ff00147202 */ /* 0x000fc40000000f00 */
[----:B------:R-:W-:Y:S02]  /*20c0*/  MOV R25, RZ ;  /* 0x000000ff00197202 */ /* 0x000fe40000000f00 */
[----:B------:R-:W-:Y:S01]  /*20d0*/  IADD3.X R29, PT, PT, RZ, -0x1, RZ, P1, !PT ;  /* 0xffffffffff1d7810 */ /* 0x000fe20000ffe4ff */
[----:B------:R-:W-:Y:S06]  /*20e0*/  @!P2 BRA `(.L_x_12) ;  /* 0x000000100054a947 */ /* 0x000fec0003800000 */
[----:B------:R-:W-:Y:S01]  /*20f0*/  HFMA2 R20, -RZ, RZ, 0, 0 ;  /* 0x00000000ff147431 */ /* 0x000fe200000001ff */
[----:B------:R-:W-:Y:S01]  /*2100*/  LOP3.LUT R31, R6, 0x7ffffffc, RZ, 0xc0, !PT ;  /* 0x7ffffffc061f7812 */ /* 0x000fe200078ec0ff */
[----:B------:R-:W-:Y:S01]  /*2110*/  IMAD.MOV.U32 R28, RZ, RZ, RZ ;  /* 0x000000ffff1c7224 */ /* 0x000fe200078e00ff */
[----:B------:R-:W-:Y:S01]  /*2120*/  MOV R21, 0xf ;  /* 0x0000000f00157802 */ /* 0x000fe20000000f00 */
[----:B------:R-:W-:Y:S01]  /*2130*/  IMAD.MOV.U32 R24, RZ, RZ, 0x1c ;  /* 0x0000001cff187424 */ /* 0x000fe200078e00ff */
[----:B------:R-:W-:-:S07]  /*2140*/  MOV R25, RZ ;  /* 0x000000ff00197202 */ /* 0x000fce0000000f00 */
.L_x_13:
[-C--:B------:R-:W-:Y:S01]  /*2150*/  IMAD R11, R20, R7.reuse, RZ ;  /* 0x00000007140b7224 */ /* 0x080fe200078e02ff */
[----:B------:R-:W-:Y:S01]  /*2160*/  IADD3 R28, PT, PT, R28, 0x4, RZ ;  /* 0x000000041c1c7810 */ /* 0x000fe20007ffe0ff */
[----:B------:R-:W-:-:S04]  /*2170*/  IMAD.WIDE.U32 R26, R21, R7, RZ ;  /* 0x00000007151a7225 */ /* 0x000fc800078e00ff */
[----:B------:R-:W-:Y:S01]  /*2180*/  IMAD R7, R20, R21, RZ ;  /* 0x0000001514077224 */ /* 0x000fe200078e02ff */
[----:B------:R-:W-:Y:S01]  /*2190*/  IADD3 R27, PT, PT, R27, R11, RZ ;  /* 0x0000000b1b1b7210 */ /* 0x000fe20007ffe0ff */
[----:B------:R-:W-:Y:S02]  /*21a0*/  IMAD R10, R29, R24, RZ ;  /* 0x000000181d0a7224 */ /* 0x000fe400078e02ff */
[----:B------:R-:W-:Y:S02]  /*21b0*/  IMAD R11, R21, R20, R7 ;  /* 0x00000014150b7224 */ /* 0x000fe400078e0207 */
[-C--:B------:R-:W-:Y:S02]  /*21c0*/  IMAD R7, R25, R23.reuse, R10 ;  /* 0x0000001719077224 */ /* 0x080fe400078e020a */
[----:B------:R-:W-:-:S04]  /*21d0*/  IMAD.WIDE.U32 R26, R24, R23, R26 ;  /* 0x00000017181a7225 */ /* 0x000fc800078e001a */
[----:B------:R-:W-:Y:S01]  /*21e0*/  IMAD.WIDE.U32 R16, R21, R21, RZ ;  /* 0x0000001515107225 */ /* 0x000fe200078e00ff */
[----:B------:R-:W-:Y:S02]  /*21f0*/  IADD3 R27, PT, PT, R27, R7, RZ ;  /* 0x000000071b1b7210 */ /* 0x000fe40007ffe0ff */
[----:B------:R-:W-:Y:S01]  /*2200*/  SHF.L.U64.HI R7, R24, 0x1, R25 ;  /* 0x0000000118077819 */ /* 0x000fe20000010219 */
[----:B------:R-:W-:Y:S02]  /*2210*/  IMAD.IADD R17, R17, 0x1, R11 ;  /* 0x0000000111117824 */ /* 0x000fe400078e020b */
[----:B------:R-:W-:-:S04]  /*2220*/  IMAD.WIDE.U32 R10, R27, 0x4000081, RZ ;  /* 0x040000811b0a7825 */ /* 0x000fc800078e00ff */
[----:B------:R-:W-:-:S04]  /*2230*/  IMAD.WIDE.U32 R16, R24, 0x7ffff, R16 ;  /* 0x0007ffff18107825 */ /* 0x000fc800078e0010 */
[----:B------:R-:W-:Y:S01]  /*2240*/  IMAD.WIDE.U32 R10, P1, R26, 0x2000, R10 ;  /* 0x000020001a0a7825 */ /* 0x000fe2000782000a */
[----:B------:R-:W-:-:S03]  /*2250*/  LEA R16, P2, -R24, R16, 0x1 ;  /* 0x0000001018107211 */ /* 0x000fc600078409ff */
[----:B------:R-:W-:Y:S01]  /*2260*/  IMAD R18, R25, 0x7ffff, RZ ;  /* 0x0007ffff19127824 */ /* 0x000fe200078e02ff */
[----:B------:R-:W-:Y:S01]  /*2270*/  IADD3.X R19, PT, PT, RZ, RZ, RZ, P1, !PT ;  /* 0x000000ffff137210 */ /* 0x000fe20000ffe4ff */
[----:B------:R-:W-:-:S03]  /*2280*/  IMAD.WIDE.U32 R14, R26, 0x4000081, RZ ;  /* 0x040000811a0e7825 */ /* 0x000fc600078e00ff */
[----:B------:R-:W-:Y:S01]  /*2290*/  IADD3.X R17, PT, PT, ~R7, R17, R18, P2, !PT ;  /* 0x0000001107117210 */ /* 0x000fe200017fe512 */
[----:B------:R-:W-:Y:S01]  /*22a0*/  IMAD.MOV.U32 R18, RZ, RZ, R11 ;  /* 0x000000ffff127224 */ /* 0x000fe200078e000b */
[----:B------:R-:W-:Y:S01]  /*22b0*/  IADD3 RZ, P1, PT, R15, R10, RZ ;  /* 0x0000000a0fff7210 */ /* 0x000fe20007f3e0ff */
[----:B------:R-:W-:Y:S02]  /*22c0*/  IMAD R7, R25, R24, RZ ;  /* 0x0000001819077224 */ /* 0x000fe400078e02ff */
[----:B------:R-:W-:-:S04]  /*22d0*/  IMAD.WIDE.U32 R20, R17, 0x4000081, RZ ;  /* 0x0400008111147825 */ /* 0x000fc800078e00ff */
[----:B------:R-:W-:-:S04]  /*22e0*/  IMAD.WIDE.U32.X R18, R27, 0x2000, R18, P1 ;  /* 0x000020001b127825 */ /* 0x000fc800008e0412 */
[C---:B------:R-:W-:Y:S02]  /*22f0*/  IMAD R7, R24.reuse, R25, R7 ;  /* 0x0000001918077224 */ /* 0x040fe400078e0207 */
[----:B------:R-:W-:-:S04]  /*2300*/  IMAD.WIDE.U32 R24, R24, R24, RZ ;  /* 0x0000001818187225 */ /* 0x000fc800078e00ff */
[----:B------:R-:W-:Y:S01]  /*2310*/  IMAD.WIDE.U32 R14, R16, 0x4000081, RZ ;  /* 0x04000081100e7825 */ /* 0x000fe200078e00ff */
[----:B------:R-:W-:Y:S02]  /*2320*/  IADD3 R14, P1, PT, R26, -R18, RZ ;  /* 0x800000121a0e7210 */ /* 0x000fe40007f3e0ff */
[----:B------:R-:W-:Y:S01]  /*2330*/  IADD3 R25, PT, PT, R25, R7, RZ ;  /* 0x0000000719197210 */ /* 0x000fe20007ffe0ff */
[----:B------:R-:W-:-:S04]  /*2340*/  IMAD.WIDE.U32 R20, P2, R16, 0x2000, R20 ;  /* 0x0000200010147825 */ /* 0x000fc80007840014 */
[----:B------:R-:W-:Y:S01]  /*2350*/  IMAD.X R7, R27, 0x1, ~R19, P1 ;  /* 0x000000011b077824 */ /* 0x000fe200008e0e13 */
[----:B------:R-:W-:Y:S02]  /*2360*/  IADD3.X R11, PT, PT, RZ, RZ, RZ, P2, !PT ;  /* 0x000000ffff0b7210 */ /* 0x000fe400017fe4ff */
[----:B------:R-:W-:Y:S02]  /*2370*/  IADD3 RZ, P1, PT, R15, R20, RZ ;  /* 0x000000140fff7210 */ /* 0x000fe40007f3e0ff */
[----:B------:R-:W-:Y:S02]  /*2380*/  MOV R10, R21 ;  /* 0x00000015000a7202 */ /* 0x000fe40000000f00 */
[--C-:B------:R-:W-:Y:S01]  /*2390*/  SHF.R.U64 R21, R14, 0x1, R7.reuse ;  /* 0x000000010e157819 */ /* 0x100fe20000001207 */
[----:B------:R-:W-:Y:S01]  /*23a0*/  IMAD.WIDE.U32 R14, R25, 0x2000041, RZ ;  /* 0x02000041190e7825 */ /* 0x000fe200078e00ff */
[----:B------:R-:W-:-:S03]  /*23b0*/  SHF.R.U32.HI R33, RZ, 0x1, R7 ;  /* 0x00000001ff217819 */ /* 0x000fc60000011607 */
[----:B------:R-:W-:Y:S01]  /*23c0*/  IMAD.WIDE.U32.X R10, R17, 0x2000, R10, P1 ;  /* 0x00002000110a7825 */ /* 0x000fe200008e040a */
[----:B------:R-:W-:Y:S02]  /*23d0*/  IADD3 R7, P1, PT, R21, R18, RZ ;  /* 0x0000001215077210 */ /* 0x000fe40007f3e0ff */
[----:B------:R-:W-:Y:S02]  /*23e0*/  IADD3 R21, P2, PT, R16, -R10, RZ ;  /* 0x8000000a10157210 */ /* 0x000fe40007f5e0ff */
[----:B------:R-:W-:Y:S01]  /*23f0*/  IADD3.X R20, PT, PT, R33, R19, RZ, P1, !PT ;  /* 0x0000001321147210 */ /* 0x000fe20000ffe4ff */
[----:B------:R-:W-:-:S03]  /*2400*/  IMAD.WIDE.U32 R18, R24, 0x2000041, RZ ;  /* 0x0200004118127825 */ /* 0x000fc600078e00ff */
[----:B------:R-:W-:Y:S01]  /*2410*/  SHF.R.U64 R7, R7, 0x12, R20 ;  /* 0x0000001207077819 */ /* 0x000fe20000001214 */
[----:B------:R-:W-:Y:S01]  /*2420*/  IMAD.WIDE.U32 R14, P1, R24, -0x7ffff000, R14 ;  /* 0x80001000180e7825 */ /* 0x000fe2000782000e */
[----:B------:R-:W-:-:S03]  /*2430*/  SHF.R.U32.HI R20, RZ, 0x12, R20 ;  /* 0x00000012ff147819 */ /* 0x000fc60000011614 */
[----:B------:R-:W-:Y:S01]  /*2440*/  IMAD.X R18, R17, 0x1, ~R11, P2 ;  /* 0x0000000111127824 */ /* 0x000fe200010e0e0b */
[----:B------:R-:W-:Y:S01]  /*2450*/  IADD3 RZ, P3, PT, R19, R14, RZ ;  /* 0x0000000e13ff7210 */ /* 0x000fe20007f7e0ff */
[----:B------:R-:W-:-:S03]  /*2460*/  IMAD.WIDE.U32 R26, R7, -0x7ffff, R26 ;  /* 0xfff80001071a7825 */ /* 0x000fc600078e001a */
[--C-:B------:R-:W-:Y:S01]  /*2470*/  SHF.R.U64 R19, R21, 0x1, R18.reuse ;  /* 0x0000000115137819 */ /* 0x100fe20000001212 */
[----:B------:R-:W-:Y:S01]  /*2480*/  IMAD R20, R20, -0x7ffff, RZ ;  /* 0xfff8000114147824 */ /* 0x000fe200078e02ff */
[----:B------:R-:W-:Y:S02]  /*2490*/  SHF.R.U32.HI R21, RZ, 0x1, R18 ;  /* 0x00000001ff157819 */ /* 0x000fe40000011612 */
[----:B------:R-:W-:Y:S02]  /*24a0*/  IADD3 R10, P2, PT, R19, R10, RZ ;  /* 0x0000000a130a7210 */ /* 0x000fe40007f5e0ff */
[----:B------:R-:W-:Y:S02]  /*24b0*/  IADD3 R7, PT, PT, R27, -R7, R20 ;  /* 0x800000071b077210 */ /* 0x000fe40007ffe014 */
[----:B------:R-:W-:Y:S02]  /*24c0*/  IADD3.X R21, PT, PT, R21, R11, RZ, P2, !PT ;  /* 0x0000000b15157210 */ /* 0x000fe400017fe4ff */
[----:B------:R-:W-:-:S02]  /*24d0*/  IADD3.X R11, PT, PT, RZ, RZ, RZ, P1, !PT ;  /* 0x000000ffff0b7210 */ /* 0x000fc40000ffe4ff */
[----:B------:R-:W-:Y:S01]  /*24e0*/  SHF.R.U64 R19, R10, 0x12, R21 ;  /* 0x000000120a137819 */ /* 0x000fe20000001215 */
[----:B------:R-:W-:Y:S01]  /*24f0*/  IMAD.MOV.U32 R10, RZ, RZ, R15 ;  /* 0x000000ffff0a7224 */ /* 0x000fe200078e000f */
[----:B------:R-:W-:-:S03]  /*2500*/  SHF.R.U32.HI R14, RZ, 0x12, R21 ;  /* 0x00000012ff0e7819 */ /* 0x000fc60000011615 */
[----:B------:R-:W-:-:S04]  /*2510*/  IMAD.WIDE.U32 R16, R19, -0x7ffff, R16 ;  /* 0xfff8000113107825 */ /* 0x000fc800078e0010 */
[----:B------:R-:W-:Y:S02]  /*2520*/  IMAD R14, R14, -0x7ffff, RZ ;  /* 0xfff800010e0e7824 */ /* 0x000fe400078e02ff */
[----:B------:R-:W-:-:S03]  /*2530*/  IMAD.WIDE.U32.X R10, R25, -0x7ffff000, R10, P3 ;  /* 0x80001000190a7825 */ /* 0x000fc600018e040a */
[----:B------:R-:W-:Y:S01]  /*2540*/  IADD3 R19, PT, PT, R17, -R19, R14 ;  /* 0x8000001311137210 */ /* 0x000fe20007ffe00e */
[----:B------:R-:W-:Y:S01]  /*2550*/  IMAD R14, R7, R16, RZ ;  /* 0x00000010070e7224 */ /* 0x000fe200078e02ff */
[--C-:B------:R-:W-:Y:S02]  /*2560*/  SHF.R.U64 R7, R10, 0x12, R11.reuse ;  /* 0x000000120a077819 */ /* 0x100fe4000000120b */
[----:B------:R-:W-:Y:S01]  /*2570*/  SHF.R.U32.HI R10, RZ, 0x12, R11 ;  /* 0x00000012ff0a7819 */ /* 0x000fe2000001160b */
[----:B------:R-:W-:Y:S02]  /*2580*/  IMAD R11, R19, R26, R14 ;  /* 0x0000001a130b7224 */ /* 0x000fe400078e020e */
[----:B------:R-:W-:-:S04]  /*2590*/  IMAD.WIDE.U32 R26, R26, R16, RZ ;  /* 0x000000101a1a7225 */ /* 0x000fc800078e00ff */
[----:B------:R-:W-:Y:S01]  /*25a0*/  IMAD.WIDE.U32 R14, R7, -0x7ffff, R24 ;  /* 0xfff80001070e7825 */ /* 0x000fe200078e0018 */
[----:B------:R-:W-:Y:S02]  /*25b0*/  IADD3 R25, PT, PT, R27, R11, RZ ;  /* 0x0000000b1b197210 */ /* 0x000fe40007ffe0ff */
[----:B------:R-:W-:Y:S01]  /*25c0*/  MOV R24, R26 ;  /* 0x0000001a00187202 */ /* 0x000fe20000000f00 */
[----:B------:R-:W-:Y:S02]  /*25d0*/  IMAD R10, R10, -0x7ffff, RZ ;  /* 0xfff800010a0a7824 */ /* 0x000fe400078e02ff */
[----:B------:R-:W-:Y:S02]  /*25e0*/  IMAD R18, R29, R14, RZ ;  /* 0x0000000e1d127224 */ /* 0x000fe400078e02ff */
[----:B------:R-:W-:Y:S01]  /*25f0*/  IMAD R17, R19, R16, RZ ;  /* 0x0000001013117224 */ /* 0x000fe200078e02ff */
[----:B------:R-:W-:Y:S01]  /*2600*/  IADD3 R7, PT, PT, R15, -R7, R10 ;  /* 0x800000070f077210 */ /* 0x000fe20007ffe00a */
[----:B------:R-:W-:-:S04]  /*2610*/  IMAD.WIDE.U32 R24, R23, R14, R24 ;  /* 0x0000000e17187225 */ /* 0x000fc800078e0018 */
[----:B------:R-:W-:Y:S02]  /*2620*/  IMAD R15, R7, R23, R18 ;  /* 0x00000017070f7224 */ /* 0x000fe400078e0212 */
[-C--:B------:R-:W-:Y:S02]  /*2630*/  IMAD R17, R19, R16.reuse, R17 ;  /* 0x0000001013117224 */ /* 0x080fe400078e0211 */
[----:B------:R-:W-:Y:S01]  /*2640*/  IMAD.WIDE.U32 R10, R16, R16, RZ ;  /* 0x00000010100a7225 */ /* 0x000fe200078e00ff */
[----:B------:R-:W-:Y:S02]  /*2650*/  IADD3 R25, PT, PT, R25, R15, RZ ;  /* 0x0000000f19197210 */ /* 0x000fe40007ffe0ff */
[----:B------:R-:W-:Y:S01]  /*2660*/  SHF.L.U64.HI R15, R14, 0x1, R7 ;  /* 0x000000010e0f7819 */ /* 0x000fe20000010207 */
[----:B------:R-:W-:Y:S02]  /*2670*/  IMAD.IADD R11, R11, 0x1, R17 ;  /* 0x000000010b0b7824 */ /* 0x000fe400078e0211 */
[----:B------:R-:W-:-:S04]  /*2680*/  IMAD.WIDE.U32 R20, R25, 0x4000081, RZ ;  /* 0x0400008119147825 */ /* 0x000fc800078e00ff */
[----:B------:R-:W-:-:S04]  /*2690*/  IMAD.WIDE.U32 R10, R14, 0x7ffff, R10 ;  /* 0x0007ffff0e0a7825 */ /* 0x000fc800078e000a */
[----:B------:R-:W-:Y:S01]  /*26a0*/  IMAD R18, R7, 0x7ffff, RZ ;  /* 0x0007ffff07127824 */ /* 0x000fe200078e02ff */
[----:B------:R-:W-:Y:S01]  /*26b0*/  LEA R10, P2, -R14, R10, 0x1 ;  /* 0x0000000a0e0a7211 */ /* 0x000fe200078409ff */
[----:B------:R-:W-:-:S03]  /*26c0*/  IMAD.WIDE.U32 R20, P1, R24, 0x2000, R20 ;  /* 0x0000200018147825 */ /* 0x000fc60007820014 */
[----:B------:R-:W-:Y:S01]  /*26d0*/  IADD3.X R11, PT, PT, ~R15, R11, R18, P2, !PT ;  /* 0x0000000b0f0b7210 */ /* 0x000fe200017fe512 */
[----:B------:R-:W-:Y:S01]  /*26e0*/  IMAD.WIDE.U32 R16, R24, 0x4000081, RZ ;  /* 0x0400008118107825 */ /* 0x000fe200078e00ff */
[----:B------:R-:W-:-:S03]  /*26f0*/  IADD3.X R19, PT, PT, RZ, RZ, RZ, P1, !PT ;  /* 0x000000ffff137210 */ /* 0x000fc60000ffe4ff */
[----:B------:R-:W-:Y:S01]  /*2700*/  IMAD.MOV.U32 R18, RZ, RZ, R21 ;  /* 0x000000ffff127224 */ /* 0x000fe200078e0015 */
[----:B------:R-:W-:Y:S01]  /*2710*/  IADD3 RZ, P1, PT, R17, R20, RZ ;  /* 0x0000001411ff7210 */ /* 0x000fe20007f3e0ff */
[----:B------:R-:W-:-:S04]  /*2720*/  IMAD.WIDE.U32 R16, R11, 0x4000081, RZ ;  /* 0x040000810b107825 */ /* 0x000fc800078e00ff */
[----:B------:R-:W-:Y:S02]  /*2730*/  IMAD R15, R7, R14, RZ ;  /* 0x0000000e070f7224 */ /* 0x000fe400078e02ff */
[----:B------:R-:W-:-:S04]  /*2740*/  IMAD.WIDE.U32.X R18, R25, 0x2000, R18, P1 ;  /* 0x0000200019127825 */ /* 0x000fc800008e0412 */
[----:B------:R-:W-:Y:S01]  /*2750*/  IMAD R7, R7, R14, R15 ;  /* 0x0000000e07077224 */ /* 0x000fe200078e020f */
[----:B------:R-:W-:Y:S01]  /*2760*/  IADD3 R26, P1, PT, R24, -R18, RZ ;  /* 0x80000012181a7210 */ /* 0x000fe20007f3e0ff */
[----:B------:R-:W-:-:S04]  /*2770*/  IMAD.WIDE.U32 R14, R14, R14, RZ ;  /* 0x0000000e0e0e7225 */ /* 0x000fc800078e00ff */
[----:B------:R-:W-:Y:S01]  /*2780*/  IMAD.WIDE.U32 R20, R10, 0x4000081, RZ ;  /* 0x040000810a147825 */ /* 0x000fe200078e00ff */
[----:B------:R-:W-:-:S03]  /*2790*/  IADD3 R15, PT, PT, R15, R7, RZ ;  /* 0x000000070f0f7210 */ /* 0x000fc60007ffe0ff */
[----:B------:R-:W-:-:S04]  /*27a0*/  IMAD.WIDE.U32 R16, P2, R10, 0x2000, R16 ;  /* 0x000020000a107825 */ /* 0x000fc80007840010 */
[----:B------:R-:W-:Y:S01]  /*27b0*/  IMAD.X R7, R25, 0x1, ~R19, P1 ;  /* 0x0000000119077824 */ /* 0x000fe200008e0e13 */
[----:B------:R-:W-:Y:S02]  /*27c0*/  IADD3 RZ, P3, PT, R21, R16, RZ ;  /* 0x0000001015ff7210 */ /* 0x000fe40007f7e0ff */
[----:B------:R-:W-:Y:S02]  /*27d0*/  IADD3.X R21, PT, PT, RZ, RZ, RZ, P2, !PT ;  /* 0x000000ffff157210 */ /* 0x000fe400017fe4ff */
[----:B------:R-:W-:Y:S01]  /*27e0*/  MOV R20, R17 ;  /* 0x0000001100147202 */ /* 0x000fe20000000f00 */
[----:B------:R-:W-:Y:S01]  /*27f0*/  IMAD.WIDE.U32 R16, R15, 0x4000081, RZ ;  /* 0x040000810f107825 */ /* 0x000fe200078e00ff */
[--C-:B------:R-:W-:Y:S02]  /*2800*/  SHF.R.U64 R27, R26, 0x1, R7.reuse ;  /* 0x000000011a1b7819 */ /* 0x100fe40000001207 */
[----:B------:R-:W-:Y:S01]  /*2810*/  SHF.R.U32.HI R33, RZ, 0x1, R7 ;  /* 0x00000001ff217819 */ /* 0x000fe20000011607 */
[----:B------:R-:W-:Y:S01]  /*2820*/  IMAD.WIDE.U32.X R20, R11, 0x2000, R20, P3 ;  /* 0x000020000b147825 */ /* 0x000fe200018e0414 */
[----:B------:R-:W-:-:S02]  /*2830*/  IADD3 R7, P1, PT, R27, R18, RZ ;  /* 0x000000121b077210 */ /* 0x000fc40007f3e0ff */
[----:B------:R-:W-:Y:S02]  /*2840*/  IADD3 R27, P2, PT, R10, -R20, RZ ;  /* 0x800000140a1b7210 */ /* 0x000fe40007f5e0ff */
[----:B------:R-:W-:Y:S01]  /*2850*/  IADD3.X R26, PT, PT, R33, R19, RZ, P1, !PT ;  /* 0x00000013211a7210 */ /* 0x000fe20000ffe4ff */
[----:B------:R-:W-:-:S03]  /*2860*/  IMAD.WIDE.U32 R18, R14, 0x4000081, RZ ;  /* 0x040000810e127825 */ /* 0x000fc600078e00ff */
[----:B------:R-:W-:Y:S01]  /*2870*/  SHF.R.U64 R7, R7, 0x12, R26 ;  /* 0x0000001207077819 */ /* 0x000fe2000000121a */
[----:B------:R-:W-:Y:S01]  /*2880*/  IMAD.WIDE.U32 R16, P1, R14, 0x2000, R16 ;  /* 0x000020000e107825 */ /* 0x000fe20007820010 */
[----:B------:R-:W-:-:S03]  /*2890*/  SHF.R.U32.HI R26, RZ, 0x12, R26 ;  /* 0x00000012ff1a7819 */ /* 0x000fc6000001161a */
[----:B------:R-:W-:Y:S01]  /*28a0*/  IMAD.X R18, R11, 0x1, ~R21, P2 ;  /* 0x000000010b127824 */ /* 0x000fe200010e0e15 */
[----:B------:R-:W-:Y:S01]  /*28b0*/  IADD3 RZ, P3, PT, R19, R16, RZ ;  /* 0x0000001013ff7210 */ /* 0x000fe20007f7e0ff */
[----:B------:R-:W-:-:S03]  /*28c0*/  IMAD.WIDE.U32 R24, R7, -0x7ffff, R24 ;  /* 0xfff8000107187825 */ /* 0x000fc600078e0018 */
[--C-:B------:R-:W-:Y:S01]  /*28d0*/  SHF.R.U64 R19, R27, 0x1, R18.reuse ;  /* 0x000000011b137819 */ /* 0x100fe20000001212 */
[----:B------:R-:W-:Y:S01]  /*28e0*/  IMAD R26, R26, -0x7ffff, RZ ;  /* 0xfff800011a1a7824 */ /* 0x000fe200078e02ff */
[----:B------:R-:W-:Y:S01]  /*28f0*/  SHF.R.U32.HI R27, RZ, 0x1, R18 ;  /* 0x00000001ff1b7819 */ /* 0x000fe20000011612 */
[----:B------:R-:W-:Y:S01]  /*2900*/  IMAD.MOV.U32 R18, RZ, RZ, R17 ;  /* 0x000000ffff127224 */ /* 0x000fe200078e0011 */
[----:B------:R-:W-:Y:S02]  /*2910*/  IADD3 R16, P2, PT, R19, R20, RZ ;  /* 0x0000001413107210 */ /* 0x000fe40007f5e0ff */
[----:B------:R-:W-:Y:S02]  /*2920*/  IADD3 R7, PT, PT, R25, -R7, R26 ;  /* 0x8000000719077210 */ /* 0x000fe40007ffe01a */
[----:B------:R-:W-:-:S04]  /*2930*/  IADD3.X R19, PT, PT, R27, R21, RZ, P2, !PT ;  /* 0x000000151b137210 */ /* 0x000fc800017fe4ff */
[--C-:B------:R-:W-:Y:S02]  /*2940*/  SHF.R.U64 R21, R16, 0x12, R19.reuse ;  /* 0x0000001210157819 */ /* 0x100fe40000001213 */
[----:B------:R-:W-:Y:S02]  /*2950*/  SHF.R.U32.HI R16, RZ, 0x12, R19 ;  /* 0x00000012ff107819 */ /* 0x000fe40000011613 */
[----:B------:R-:W-:Y:S01]  /*2960*/  IADD3.X R19, PT, PT, RZ, RZ, RZ, P1, !PT ;  /* 0x000000ffff137210 */ /* 0x000fe20000ffe4ff */
[----:B------:R-:W-:-:S04]  /*2970*/  IMAD.WIDE.U32 R10, R21, -0x7ffff, R10 ;  /* 0xfff80001150a7825 */ /* 0x000fc800078e000a */
[----:B------:R-:W-:Y:S02]  /*2980*/  IMAD R16, R16, -0x7ffff, RZ ;  /* 0xfff8000110107824 */ /* 0x000fe400078e02ff */
[----:B------:R-:W-:-:S03]  /*2990*/  IMAD.WIDE.U32.X R18, R15, 0x2000, R18, P3 ;  /* 0x000020000f127825 */ /* 0x000fc600018e0412 */
[----:B------:R-:W-:Y:S01]  /*29a0*/  IADD3 R21, PT, PT, R11, -R21, R16 ;  /* 0x800000150b157210 */ /* 0x000fe20007ffe010 */
[----:B------:R-:W-:Y:S02]  /*29b0*/  IMAD R7, R7, R10, RZ ;  /* 0x0000000a07077224 */ /* 0x000fe400078e02ff */
[----:B------:R-:W-:-:S04]  /*29c0*/  IMAD.WIDE.U32 R14, R18, -0x7ffff, R14 ;  /* 0xfff80001120e7825 */ /* 0x000fc800078e000e */
[----:B------:R-:W-:Y:S02]  /*29d0*/  IMAD R11, R21, R24, R7 ;  /* 0x00000018150b7224 */ /* 0x000fe400078e0207 */
[----:B------:R-:W-:-:S04]  /*29e0*/  IMAD.WIDE.U32 R24, R24, R10, RZ ;  /* 0x0000000a18187225 */ /* 0x000fc800078e00ff */
[----:B------:R-:W-:Y:S01]  /*29f0*/  IMAD R7, R19, -0x7ffff, RZ ;  /* 0xfff8000113077824 */ /* 0x000fe200078e02ff */
[----:B------:R-:W-:Y:S01]  /*2a00*/  IADD3 R25, PT, PT, R25, R11, RZ ;  /* 0x0000000b19197210 */ /* 0x000fe20007ffe0ff */
[----:B------:R-:W-:Y:S02]  /*2a10*/  IMAD R17, R21, R10, RZ ;  /* 0x0000000a15117224 */ /* 0x000fe400078e02ff */
[----:B------:R-:W-:Y:S01]  /*2a20*/  IMAD R16, R29, R14, RZ ;  /* 0x0000000e1d107224 */ /* 0x000fe200078e02ff */
[----:B------:R-:W-:Y:S01]  /*2a30*/  IADD3 R7, PT, PT, R15, -R18, R7 ;  /* 0x800000120f077210 */ /* 0x000fe20007ffe007 */
[-C--:B------:R-:W-:Y:S02]  /*2a40*/  IMAD R17, R21, R10.reuse, R17 ;  /* 0x0000000a15117224 */ /* 0x080fe400078e0211 */
        /* <DEDUP_REMOVED lines=15> */
[----:B------:R-:W-:Y:S01]  /*2b40*/  IMAD R15, R7, R14, RZ ;  /* 0x0000000e070f7224 */ /* 0x000fe200078e02ff */
[----:B------:R-:W-:Y:S01]  /*2b50*/  IADD3 RZ, P1, PT, R17, R20, RZ ;  /* 0x0000001411ff7210 */ /* 0x000fe20007f3e0ff */
[----:B------:R-:W-:-:S04]  /*2b60*/  IMAD.WIDE.U32 R16, R11, 0x4000081, RZ ;  /* 0x040000810b107825 */ /* 0x000fc800078e00ff */
[----:B------:R-:W-:-:S04]  /*2b70*/  IMAD.WIDE.U32.X R18, R25, 0x2000, R18, P1 ;  /* 0x0000200019127825 */ /* 0x000fc800008e0412 */
[----:B------:R-:W-:Y:S01]  /*2b80*/  IMAD R7, R7, R14, R15 ;  /* 0x0000000e07077224 */ /* 0x000fe200078e020f */
[----:B------:R-:W-:Y:S01]  /*2b90*/  IADD3 R26, P1, PT, R24, -R18, RZ ;  /* 0x80000012181a7210 */ /* 0x000fe20007f3e0ff */
[----:B------:R-:W-:-:S04]  /*2ba0*/  IMAD.WIDE.U32 R14, R14, R14, RZ ;  /* 0x0000000e0e0e7225 */ /* 0x000fc800078e00ff */
[C---:B------:R-:W-:Y:S01]  /*2bb0*/  IMAD.WIDE.U32 R20, R10.reuse, 0x4000081, RZ ;  /* 0x040000810a147825 */ /* 0x040fe200078e00ff */
[----:B------:R-:W-:Y:S02]  /*2bc0*/  IADD3 R15, PT, PT, R15, R7, RZ ;  /* 0x000000070f0f7210 */ /* 0x000fe40007ffe0ff */
[----:B------:R-:W-:Y:S01]  /*2bd0*/  IADD3.X R7, PT, PT, R25, ~R19, RZ, P1, !PT ;  /* 0x8000001319077210 */ /* 0x000fe20000ffe4ff */
[----:B------:R-:W-:-:S03]  /*2be0*/  IMAD.WIDE.U32 R16, P2, R10, 0x2000, R16 ;  /* 0x000020000a107825 */ /* 0x000fc60007840010 */
[----:B------:R-:W-:Y:S01]  /*2bf0*/  SHF.R.U64 R27, R26, 0x1, R7 ;  /* 0x000000011a1b7819 */ /* 0x000fe20000001207 */
[----:B------:R-:W-:Y:S01]  /*2c00*/  IMAD.MOV.U32 R20, RZ, RZ, R17 ;  /* 0x000000ffff147224 */ /* 0x000fe200078e0011 */
[----:B------:R-:W-:Y:S01]  /*2c10*/  IADD3 RZ, P3, PT, R21, R16, RZ ;  /* 0x0000001015ff7210 */ /* 0x000fe20007f7e0ff */
[----:B------:R-:W-:Y:S01]  /*2c20*/  IMAD.X R21, RZ, RZ, RZ, P2 ;  /* 0x000000ffff157224 */ /* 0x000fe200010e06ff */
[----:B------:R-:W-:Y:S01]  /*2c30*/  SHF.R.U32.HI R33, RZ, 0x1, R7 ;  /* 0x00000001ff217819 */ /* 0x000fe20000011607 */
[----:B------:R-:W-:Y:S01]  /*2c40*/  IMAD.WIDE.U32 R16, R15, 0x4000081, RZ ;  /* 0x040000810f107825 */ /* 0x000fe200078e00ff */
[----:B------:R-:W-:-:S03]  /*2c50*/  IADD3 R7, P1, PT, R27, R18, RZ ;  /* 0x000000121b077210 */ /* 0x000fc60007f3e0ff */
[----:B------:R-:W-:Y:S01]  /*2c60*/  IMAD.WIDE.U32.X R20, R11, 0x2000, R20, P3 ;  /* 0x000020000b147825 */ /* 0x000fe200018e0414 */
[----:B------:R-:W-:-:S03]  /*2c70*/  IADD3.X R26, PT, PT, R33, R19, RZ, P1, !PT ;  /* 0x00000013211a7210 */ /* 0x000fc60000ffe4ff */
[----:B------:R-:W-:Y:S01]  /*2c80*/  IMAD.WIDE.U32 R16, P1, R14, 0x2000, R16 ;  /* 0x000020000e107825 */ /* 0x000fe20007820010 */
[----:B------:R-:W-:Y:S02]  /*2c90*/  IADD3 R27, P2, PT, R10, -R20, RZ ;  /* 0x800000140a1b7210 */ /* 0x000fe40007f5e0ff */
[--C-:B------:R-:W-:Y:S01]  /*2ca0*/  SHF.R.U64 R7, R7, 0x12, R26.reuse ;  /* 0x0000001207077819 */ /* 0x100fe2000000121a */
[----:B------:R-:W-:Y:S01]  /*2cb0*/  IMAD.WIDE.U32 R18, R14, 0x4000081, RZ ;  /* 0x040000810e127825 */ /* 0x000fe200078e00ff */
[----:B------:R-:W-:Y:S02]  /*2cc0*/  IADD3.X R18, PT, PT, R11, ~R21, RZ, P2, !PT ;  /* 0x800000150b127210 */ /* 0x000fe400017fe4ff */
[----:B------:R-:W-:Y:S01]  /*2cd0*/  SHF.R.U32.HI R26, RZ, 0x12, R26 ;  /* 0x00000012ff1a7819 */ /* 0x000fe2000001161a */
[----:B------:R-:W-:Y:S01]  /*2ce0*/  IMAD.WIDE.U32 R24, R7, -0x7ffff, R24 ;  /* 0xfff8000107187825 */ /* 0x000fe200078e0018 */
[----:B------:R-:W-:Y:S02]  /*2cf0*/  IADD3 RZ, P3, PT, R19, R16, RZ ;  /* 0x0000001013ff7210 */ /* 0x000fe40007f7e0ff */
[--C-:B------:R-:W-:Y:S01]  /*2d00*/  SHF.R.U64 R19, R27, 0x1, R18.reuse ;  /* 0x000000011b137819 */ /* 0x100fe20000001212 */
[----:B------:R-:W-:Y:S01]  /*2d10*/  IMAD R26, R26, -0x7ffff, RZ ;  /* 0xfff800011a1a7824 */ /* 0x000fe200078e02ff */
[----:B------:R-:W-:-:S02]  /*2d20*/  SHF.R.U32.HI R27, RZ, 0x1, R18 ;  /* 0x00000001ff1b7819 */ /* 0x000fc40000011612 */
[----:B------:R-:W-:Y:S02]  /*2d30*/  IADD3 R16, P2, PT, R19, R20, RZ ;  /* 0x0000001413107210 */ /* 0x000fe40007f5e0ff */
[----:B------:R-:W-:Y:S02]  /*2d40*/  MOV R18, R17 ;  /* 0x0000001100127202 */ /* 0x000fe40000000f00 */
[----:B------:R-:W-:Y:S01]  /*2d50*/  IADD3 R7, PT, PT, R25, -R7, R26 ;  /* 0x8000000719077210 */ /* 0x000fe20007ffe01a */
[----:B------:R-:W-:-:S05]  /*2d60*/  IMAD.X R19, R27, 0x1, R21, P2 ;  /* 0x000000011b137824 */ /* 0x000fca00010e0615 */
        /* <DEDUP_REMOVED lines=10> */
[----:B------:R-:W-:Y:S02]  /*2e10*/  IMAD R7, R17, -0x7ffff, RZ ;  /* 0xfff8000111077824 */ /* 0x000fe400078e02ff */
[----:B------:R-:W-:-:S03]  /*2e20*/  IMAD.WIDE.U32 R24, R24, R10, RZ ;  /* 0x0000000a18187225 */ /* 0x000fc600078e00ff */
[----:B------:R-:W-:Y:S01]  /*2e30*/  IADD3 R19, PT, PT, R19, -R16, R7 ;  /* 0x8000001013137210 */ /* 0x000fe20007ffe007 */
[----:B------:R-:W-:Y:S02]  /*2e40*/  IMAD R15, R21, R10, RZ ;  /* 0x0000000a150f7224 */ /* 0x000fe400078e02ff */
[----:B------:R-:W-:Y:S02]  /*2e50*/  IMAD.IADD R25, R25, 0x1, R11 ;  /* 0x0000000119197824 */ /* 0x000fe400078e020b */
[----:B------:R-:W-:Y:S02]  /*2e60*/  IMAD R14, R29, R18, RZ ;  /* 0x000000121d0e7224 */ /* 0x000fe400078e02ff */
[----:B------:R-:W-:Y:S01]  /*2e70*/  IMAD R15, R21, R10, R15 ;  /* 0x0000000a150f7224 */ /* 0x000fe200078e020f */
[----:B------:R-:W-:Y:S01]  /*2e80*/  SHF.L.U64.HI R21, R18, 0x1, R19 ;  /* 0x0000000112157819 */ /* 0x000fe20000010213 */
[----:B------:R-:W-:Y:S02]  /*2e90*/  IMAD R7, R19, R23, R14 ;  /* 0x0000001713077224 */ /* 0x000fe400078e020e */
[----:B------:R-:W-:-:S04]  /*2ea0*/  IMAD.WIDE.U32 R26, R23, R18, R24 ;  /* 0x00000012171a7225 */ /* 0x000fc800078e0018 */
[----:B------:R-:W-:Y:S01]  /*2eb0*/  IMAD.WIDE.U32 R10, R10, R10, RZ ;  /* 0x0000000a0a0a7225 */ /* 0x000fe200078e00ff */
[----:B------:R-:W-:-:S03]  /*2ec0*/  IADD3 R7, PT, PT, R27, R7, RZ ;  /* 0x000000071b077210 */ /* 0x000fc60007ffe0ff */
[----:B------:R-:W-:Y:S01]  /*2ed0*/  IMAD R20, R19, 0x7ffff, RZ ;  /* 0x0007ffff13147824 */ /* 0x000fe200078e02ff */
[----:B------:R-:W-:Y:S01]  /*2ee0*/  IADD3 R11, PT, PT, R11, R15, RZ ;  /* 0x0000000f0b0b7210 */ /* 0x000fe20007ffe0ff */
[----:B------:R-:W-:-:S04]  /*2ef0*/  IMAD.WIDE.U32 R16, R7, 0x4000081, RZ ;  /* 0x0400008107107825 */ /* 0x000fc800078e00ff */
[----:B------:R-:W-:-:S04]  /*2f00*/  IMAD.WIDE.U32 R10, R18, 0x7ffff, R10 ;  /* 0x0007ffff120a7825 */ /* 0x000fc800078e000a */
[----:B------:R-:W-:Y:S01]  /*2f10*/  IMAD.WIDE.U32 R16, P1, R26, 0x2000, R16 ;  /* 0x000020001a107825 */ /* 0x000fe20007820010 */
[----:B------:R-:W-:-:S03]  /*2f20*/  LEA R10, P2, -R18, R10, 0x1 ;  /* 0x0000000a120a7211 */ /* 0x000fc600078409ff */
[----:B------:R-:W-:Y:S01]  /*2f30*/  IMAD.WIDE.U32 R14, R26, 0x4000081, RZ ;  /* 0x040000811a0e7825 */ /* 0x000fe200078e00ff */
[----:B------:R-:W-:Y:S02]  /*2f40*/  IADD3.X R11, PT, PT, ~R21, R11, R20, P2, !PT ;  /* 0x0000000b150b7210 */ /* 0x000fe400017fe514 */
[----:B------:R-:W-:Y:S01]  /*2f50*/  MOV R24, R17 ;  /* 0x0000001100187202 */ /* 0x000fe20000000f00 */
[----:B------:R-:W-:Y:S01]  /*2f60*/  IMAD.X R25, RZ, RZ, RZ, P1 ;  /* 0x000000ffff197224 */ /* 0x000fe200008e06ff */
[----:B------:R-:W-:Y:S01]  /*2f70*/  IADD3 RZ, P1, PT, R15, R16, RZ ;  /* 0x000000100fff7210 */ /* 0x000fe20007f3e0ff */
[----:B------:R-:W-:-:S04]  /*2f80*/  IMAD.WIDE.U32 R14, R11, 0x4000081, RZ ;  /* 0x040000810b0e7825 */ /* 0x000fc800078e00ff */
[----:B------:R-:W-:-:S04]  /*2f90*/  IMAD.WIDE.U32.X R24, R7, 0x2000, R24, P1 ;  /* 0x0000200007187825 */ /* 0x000fc800008e0418 */
[----:B------:R-:W-:Y:S01]  /*2fa0*/  IMAD.WIDE.U32 R20, R10, 0x4000081, RZ ;  /* 0x040000810a147825 */ /* 0x000fe200078e00ff */
[----:B------:R-:W-:-:S03]  /*2fb0*/  IADD3 R20, P1, PT, R26, -R24, RZ ;  /* 0x800000181a147210 */ /* 0x000fc60007f3e0ff */
[----:B------:R-:W-:Y:S01]  /*2fc0*/  IMAD R16, R19, R18, RZ ;  /* 0x0000001213107224 */ /* 0x000fe200078e02ff */
[----:B------:R-:W-:Y:S01]  /*2fd0*/  IADD3.X R7, PT, PT, R7, ~R25, RZ, P1, !PT ;  /* 0x8000001907077210 */ /* 0x000fe20000ffe4ff */
[----:B------:R-:W-:-:S03]  /*2fe0*/  IMAD.WIDE.U32 R14, P2, R10, 0x2000, R14 ;  /* 0x000020000a0e7825 */ /* 0x000fc6000784000e */
[----:B------:R-:W-:Y:S01]  /*2ff0*/  SHF.R.U32.HI R33, RZ, 0x1, R7 ;  /* 0x00000001ff217819 */ /* 0x000fe20000011607 */
[-C--:B------:R-:W-:Y:S01]  /*3000*/  IMAD R27, R19, R18.reuse, R16 ;  /* 0x00000012131b7224 */ /* 0x080fe200078e0210 */
[----:B------:R-:W-:Y:S01]  /*3010*/  IADD3.X R17, PT, PT, RZ, RZ, RZ, P2, !PT ;  /* 0x000000ffff117210 */ /* 0x000fe200017fe4ff */
[----:B------:R-:W-:Y:S01]  /*3020*/  IMAD.WIDE.U32 R18, R18, R18, RZ ;  /* 0x0000001212127225 */ /* 0x000fe200078e00ff */
[----:B------:R-:W-:Y:S02]  /*3030*/  IADD3 RZ, P1, PT, R21, R14, RZ ;  /* 0x0000000e15ff7210 */ /* 0x000fe40007f3e0ff */
[----:B------:R-:W-:Y:S01]  /*3040*/  MOV R16, R15 ;  /* 0x0000000f00107202 */ /* 0x000fe20000000f00 */
[----:B------:R-:W-:Y:S01]  /*3050*/  IMAD.IADD R19, R19, 0x1, R27 ;  /* 0x0000000113137824 */ /* 0x000fe200078e021b */
[----:B------:R-:W-:-:S03]  /*3060*/  SHF.R.U64 R21, R20, 0x1, R7 ;  /* 0x0000000114157819 */ /* 0x000fc60000001207 */
[----:B------:R-:W-:Y:S01]  /*3070*/  IMAD.WIDE.U32.X R16, R11, 0x2000, R16, P1 ;  /* 0x000020000b107825 */ /* 0x000fe200008e0410 */
[----:B------:R-:W-:-:S03]  /*3080*/  IADD3 R7, P1, PT, R21, R24, RZ ;  /* 0x0000001815077210 */ /* 0x000fc60007f3e0ff */
[----:B------:R-:W-:Y:S01]  /*3090*/  IMAD.WIDE.U32 R14, R19, 0x4000081, RZ ;  /* 0x04000081130e7825 */ /* 0x000fe200078e00ff */
[----:B------:R-:W-:-:S03]  /*30a0*/  IADD3 R27, P2, PT, R10, -R16, RZ ;  /* 0x800000100a1b7210 */ /* 0x000fc60007f5e0ff */
[----:B------:R-:W-:Y:S01]  /*30b0*/  IMAD.WIDE.U32 R20, R18, 0x4000081, RZ ;  /* 0x0400008112147825 */ /* 0x000fe200078e00ff */
[----:B------:R-:W-:-:S03]  /*30c0*/  IADD3.X R20, PT, PT, R11, ~R17, RZ, P2, !PT ;  /* 0x800000110b147210 */ /* 0x000fc600017fe4ff */
[----:B------:R-:W-:Y:S01]  /*30d0*/  IMAD.X R24, R33, 0x1, R25, P1 ;  /* 0x0000000121187824 */ /* 0x000fe200008e0619 */
[----:B------:R-:W-:Y:S01]  /*30e0*/  SHF.R.U64 R27, R27, 0x1, R20 ;  /* 0x000000011b1b7819 */ /* 0x000fe20000001214 */
[----:B------:R-:W-:Y:S01]  /*30f0*/  IMAD.WIDE.U32 R14, P1, R18, 0x2000, R14 ;  /* 0x00002000120e7825 */ /* 0x000fe2000782000e */
[----:B------:R-:W-:-:S03]  /*3100*/  SHF.R.U32.HI R25, RZ, 0x1, R20 ;  /* 0x00000001ff197819 */ /* 0x000fc60000011614 */
[----:B------:R-:W-:Y:S01]  /*3110*/  IMAD.MOV.U32 R20, RZ, RZ, R15 ;  /* 0x000000ffff147224 */ /* 0x000fe200078e000f */
[----:B------:R-:W-:Y:S02]  /*3120*/  IADD3 RZ, P2, PT, R21, R14, RZ ;  /* 0x0000000e15ff7210 */ /* 0x000fe40007f5e0ff */
[----:B------:R-:W-:Y:S02]  /*3130*/  IADD3.X R21, PT, PT, RZ, RZ, RZ, P1, !PT ;  /* 0x000000ffff157210 */ /* 0x000fe40000ffe4ff */
[----:B------:R-:W-:Y:S02]  /*3140*/  IADD3 R14, P1, PT, R27, R16, RZ ;  /* 0x000000101b0e7210 */ /* 0x000fe40007f3e0ff */
[----:B------:R-:W-:Y:S01]  /*3150*/  SHF.R.U64 R27, R7, 0x12, R24 ;  /* 0x00000012071b7819 */ /* 0x000fe20000001218 */
[----:B------:R-:W-:Y:S01]  /*3160*/  IMAD.WIDE.U32.X R20, R19, 0x2000, R20, P2 ;  /* 0x0000200013147825 */ /* 0x000fe200010e0414 */
[----:B------:R-:W-:Y:S02]  /*3170*/  IADD3.X R17, PT, PT, R25, R17, RZ, P1, !PT ;  /* 0x0000001119117210 */ /* 0x000fe40000ffe4ff */
[----:B------:R-:W-:-:S02]  /*3180*/  ISETP.NE.AND P1, PT, R28, R31, PT ;  /* 0x0000001f1c00720c */ /* 0x000fc40003f25270 */
[----:B------:R-:W-:Y:S01]  /*3190*/  SHF.R.U64 R15, R14, 0x12, R17 ;  /* 0x000000120e0f7819 */ /* 0x000fe20000001211 */
[----:B------:R-:W-:Y:S01]  /*31a0*/  IMAD.WIDE.U32 R24, R20, -0x7ffff, R18 ;  /* 0xfff8000114187825 */ /* 0x000fe200078e0012 */
[----:B------:R-:W-:-:S03]  /*31b0*/  SHF.R.U32.HI R7, RZ, 0x12, R17 ;  /* 0x00000012ff077819 */ /* 0x000fc60000011611 */
[----:B------:R-:W-:Y:S02]  /*31c0*/  IMAD R17, R21, -0x7ffff, RZ ;  /* 0xfff8000115117824 */ /* 0x000fe400078e02ff */
[----:B------:R-:W-:-:S03]  /*31d0*/  IMAD.WIDE.U32 R10, R15, -0x7ffff, R10 ;  /* 0xfff800010f0a7825 */ /* 0x000fc600078e000a */
[----:B------:R-:W-:Y:S01]  /*31e0*/  IADD3 R25, PT, PT, R25, -R20, R17 ;  /* 0x8000001419197210 */ /* 0x000fe20007ffe011 */
[----:B------:R-:W-:Y:S02]  /*31f0*/  IMAD R14, R7, -0x7ffff, RZ ;  /* 0xfff80001070e7824 */ /* 0x000fe400078e02ff */
[----:B------:R-:W-:Y:S02]  /*3200*/  IMAD R7, R27, -0x7ffff, R26 ;  /* 0xfff800011b077824 */ /* 0x000fe400078e021a */
[----:B------:R-:W-:Y:S01]  /*3210*/  IMAD.MOV.U32 R21, RZ, RZ, R10 ;  /* 0x000000ffff157224 */ /* 0x000fe200078e000a */
[----:B------:R-:W-:Y:S01]  /*3220*/  IADD3 R20, PT, PT, R11, -R15, R14 ;  /* 0x8000000f0b147210 */ /* 0x000fe20007ffe00e */
[----:B------:R-:W-:Y:S06]  /*3230*/  @P1 BRA `(.L_x_13) ;  /* 0xffffffec00c41947 */ /* 0x000fec000383ffff */
.L_x_12:
[----:B------:R-:W-:Y:S05]  /*3240*/  BSYNC.RECONVERGENT B0 ;  /* 0x0000000000007941 */ /* 0x000fea0003800200 */
.L_x_11:
        /* <DEDUP_REMOVED lines=11> */
[----:B------:R-:W-:-:S04]  /*3300*/  IMAD.WIDE.U32 R10, P0, R18, 0x2000, R10 ;  /* 0x00002000120a7825 */ /* 0x000fc8000780000a */
[----:B------:R-:W-:Y:S01]  /*3310*/  IMAD.X R17, RZ, RZ, RZ, P0 ;  /* 0x000000ffff117224 */ /* 0x000fe200000e06ff */
[----:B------:R-:W-:Y:S01]  /*3320*/  IADD3 RZ, P0, PT, R15, R10, RZ ;  /* 0x0000000a0fff7210 */ /* 0x000fe20007f1e0ff */
[----:B------:R-:W-:Y:S01]  /*3330*/  IMAD R15, R20, R21, RZ ;  /* 0x00000015140f7224 */ /* 0x000fe200078e02ff */
[----:B------:R-:W-:-:S03]  /*3340*/  MOV R16, R11 ;  /* 0x0000000b00107202 */ /* 0x000fc60000000f00 */
[----:B------:R-:W-:Y:S02]  /*3350*/  IMAD R15, R21, R20, R15 ;  /* 0x00000014150f7224 */ /* 0x000fe400078e020f */
        /* <DEDUP_REMOVED lines=8> */
[----:B------:R-:W-:-:S03]  /*33e0*/  IMAD.WIDE.U32 R10, R21, R21, RZ ;  /* 0x00000015150a7225 */ /* 0x000fc600078e00ff */
[--C-:B------:R-:W-:Y:S02]  /*33f0*/  SHF.R.U64 R7, R7, 0x12, R14.reuse ;  /* 0x0000001207077819 */ /* 0x100fe4000000120e */
[----:B------:R-:W-:Y:S02]  /*3400*/  SHF.R.U32.HI R14, RZ, 0x12, R14 ;  /* 0x00000012ff0e7819 */ /* 0x000fe4000001160e */
[----:B------:R-:W-:Y:S01]  /*3410*/  IADD3 R11, PT, PT, R11, R15, RZ ;  /* 0x0000000f0b0b7210 */ /* 0x000fe20007ffe0ff */
[----:B------:R-:W-:-:S04]  /*3420*/  IMAD.WIDE.U32 R18, R7, -0x7ffff, R18 ;  /* 0xfff8000107127825 */ /* 0x000fc800078e0012 */
[----:B------:R-:W-:-:S05]  /*3430*/  IMAD R14, R14, -0x7ffff, RZ ;  /* 0xfff800010e0e7824 */ /* 0x000fca00078e02ff */
[----:B------:R-:W-:Y:S02]  /*3440*/  IADD3 R20, PT, PT, R19, -R7, R14 ;  /* 0x8000000713147210 */ /* 0x000fe40007ffe00e */
[----:B------:R-:W-:Y:S01]  /*3450*/  MOV R7, R18 ;  /* 0x0000001200077202 */ /* 0x000fe20000000f00 */
[----:B------:R-:W-:Y:S06]  /*3460*/  @!P0 BRA `(.L_x_14) ;  /* 0x0000000800208947 */ /* 0x000fec0003800000 */
[C---:B------:R-:W-:Y:S01]  /*3470*/  IMAD.WIDE.U32 R10, R24.reuse, 0x7ffff, R10 ;  /* 0x0007ffff180a7825 */ /* 0x040fe200078e000a */
[----:B------:R-:W-:-:S03]  /*3480*/  SHF.L.U64.HI R15, R24, 0x1, R25 ;  /* 0x00000001180f7819 */ /* 0x000fc60000010219 */
[C---:B------:R-:W-:Y:S01]  /*3490*/  IMAD R17, R25.reuse, 0x7ffff, RZ ;  /* 0x0007ffff19117824 */ /* 0x040fe200078e02ff */
[----:B------:R-:W-:Y:S01]  /*34a0*/  LEA R14, P0, -R24, R10, 0x1 ;  /* 0x0000000a180e7211 */ /* 0x000fe200078009ff */
[----:B------:R-:W-:Y:S02]  /*34b0*/  IMAD R10, R25, R24, RZ ;  /* 0x00000018190a7224 */ /* 0x000fe400078e02ff */
[----:B------:R-:W-:Y:S02]  /*34c0*/  IMAD.IADD R16, R11, 0x1, R17 ;  /* 0x000000010b107824 */ /* 0x000fe400078e0211 */
[----:B------:R-:W-:-:S03]  /*34d0*/  IMAD.WIDE.U32 R18, R14, 0x4000081, RZ ;  /* 0x040000810e127825 */ /* 0x000fc600078e00ff */
[----:B------:R-:W-:Y:S01]  /*34e0*/  IADD3.X R15, PT, PT, ~R15, R16, RZ, P0, !PT ;  /* 0x000000100f0f7210 */ /* 0x000fe200007fe5ff */
[C---:B------:R-:W-:Y:S02]  /*34f0*/  IMAD R21, R24.reuse, R25, R10 ;  /* 0x0000001918157224 */ /* 0x040fe400078e020a */
[----:B------:R-:W-:-:S04]  /*3500*/  IMAD.WIDE.U32 R24, R24, R24, RZ ;  /* 0x0000001818187225 */ /* 0x000fc800078e00ff */
[----:B------:R-:W-:Y:S01]  /*3510*/  IMAD.WIDE.U32 R16, R15, 0x4000081, RZ ;  /* 0x040000810f107825 */ /* 0x000fe200078e00ff */
[----:B------:R-:W-:-:S03]  /*3520*/  IADD3 R25, PT, PT, R25, R21, RZ ;  /* 0x0000001519197210 */ /* 0x000fc60007ffe0ff */
[----:B------:R-:W-:-:S04]  /*3530*/  IMAD.WIDE.U32 R16, P0, R14, 0x2000, R16 ;  /* 0x000020000e107825 */ /* 0x000fc80007800010 */
[----:B------:R-:W-:Y:S01]  /*3540*/  IMAD.MOV.U32 R10, RZ, RZ, R17 ;  /* 0x000000ffff0a7224 */ /* 0x000fe200078e0011 */
[----:B------:R-:W-:Y:S02]  /*3550*/  IADD3.X R11, PT, PT, RZ, RZ, RZ, P0, !PT ;  /* 0x000000ffff0b7210 */ /* 0x000fe400007fe4ff */
[----:B------:R-:W-:-:S05]  /*3560*/  IADD3 RZ, P0, PT, R19, R16, RZ ;  /* 0x0000001013ff7210 */ /* 0x000fca0007f1e0ff */
[----:B------:R-:W-:-:S04]  /*3570*/  IMAD.WIDE.U32.X R18, R15, 0x2000, R10, P0 ;  /* 0x000020000f127825 */ /* 0x000fc800000e040a */
[----:B------:R-:W-:Y:S01]  /*3580*/  IMAD.WIDE.U32 R10, R25, 0x2000041, RZ ;  /* 0x02000041190a7825 */ /* 0x000fe200078e00ff */
[----:B------:R-:W-:-:S04]  /*3590*/  IADD3 R17, P0, PT, R14, -R18, RZ ;  /* 0x800000120e117210 */ /* 0x000fc80007f1e0ff */
[----:B------:R-:W-:Y:S01]  /*35a0*/  IADD3.X R16, PT, PT, R15, ~R19, RZ, P0, !PT ;  /* 0x800000130f107210 */ /* 0x000fe200007fe4ff */
[----:B------:R-:W-:-:S03]  /*35b0*/  IMAD.WIDE.U32 R10, P0, R24, -0x7ffff000, R10 ;  /* 0x80001000180a7825 */ /* 0x000fc6000780000a */
[--C-:B------:R-:W-:Y:S02]  /*35c0*/  SHF.R.U64 R17, R17, 0x1, R16.reuse ;  /* 0x0000000111117819 */ /* 0x100fe40000001210 */
[----:B------:R-:W-:Y:S02]  /*35d0*/  SHF.R.U32.HI R21, RZ, 0x1, R16 ;  /* 0x00000001ff157819 */ /* 0x000fe40000011610 */
[----:B------:R-:W-:Y:S01]  /*35e0*/  IADD3 R18, P1, PT, R17, R18, RZ ;  /* 0x0000001211127210 */ /* 0x000fe20007f3e0ff */
[----:B------:R-:W-:-:S04]  /*35f0*/  IMAD.WIDE.U32 R16, R24, 0x2000041, RZ ;  /* 0x0200004118107825 */ /* 0x000fc800078e00ff */
[----:B------:R-:W-:Y:S01]  /*3600*/  IMAD.X R21, R21, 0x1, R19, P1 ;  /* 0x0000000115157824 */ /* 0x000fe200008e0613 */
[----:B------:R-:W-:Y:S02]  /*3610*/  IADD3.X R19, PT, PT, RZ, RZ, RZ, P0, !PT ;  /* 0x000000ffff137210 */ /* 0x000fe400007fe4ff */
        /* <DEDUP_REMOVED lines=16> */
[-C--:B------:R-:W-:Y:S02]  /*3720*/  IMAD R16, R29, R24.reuse, RZ ;  /* 0x000000181d107224 */ /* 0x080fe400078e02ff */
[----:B------:R-:W-:Y:S02]  /*3730*/  IMAD.IADD R11, R11, 0x1, R17 ;  /* 0x000000010b0b7824 */ /* 0x000fe400078e0211 */
[----:B------:R-:W-:Y:S02]  /*3740*/  IMAD R7, R27, R23, R16 ;  /* 0x000000171b077224 */ /* 0x000fe400078e0210 */
[----:B------:R-:W-:-:S05]  /*3750*/  IMAD.WIDE.U32 R20, R23, R24, R10 ;  /* 0x0000001817147225 */ /* 0x000fca00078e000a */
[----:B------:R-:W-:Y:S01]  /*3760*/  IADD3 R21, PT, PT, R21, R7, RZ ;  /* 0x0000000715157210 */ /* 0x000fe20007ffe0ff */
[----:B------:R-:W-:-:S04]  /*3770*/  IMAD.WIDE.U32 R16, R20, 0x4000081, RZ ;  /* 0x0400008114107825 */ /* 0x000fc800078e00ff */
[----:B------:R-:W-:-:S04]  /*3780*/  IMAD.WIDE.U32 R10, R21, 0x4000081, RZ ;  /* 0x04000081150a7825 */ /* 0x000fc800078e00ff */
[----:B------:R-:W-:-:S04]  /*3790*/  IMAD.WIDE.U32 R10, P0, R20, 0x2000, R10 ;  /* 0x00002000140a7825 */ /* 0x000fc8000780000a */
[----:B------:R-:W-:Y:S01]  /*37a0*/  IMAD.MOV.U32 R18, RZ, RZ, R11 ;  /* 0x000000ffff127224 */ /* 0x000fe200078e000b */
[----:B------:R-:W-:Y:S02]  /*37b0*/  IADD3.X R19, PT, PT, RZ, RZ, RZ, P0, !PT ;  /* 0x000000ffff137210 */ /* 0x000fe400007fe4ff */
[----:B------:R-:W-:-:S05]  /*37c0*/  IADD3 RZ, P0, PT, R17, R10, RZ ;  /* 0x0000000a11ff7210 */ /* 0x000fca0007f1e0ff */
[----:B------:R-:W-:-:S03]  /*37d0*/  IMAD.WIDE.U32.X R18, R21, 0x2000, R18, P0 ;  /* 0x0000200015127825 */ /* 0x000fc600000e0412 */
[----:B------:R-:W-:-:S04]  /*37e0*/  IADD3 R7, P0, PT, R20, -R18, RZ ;  /* 0x8000001214077210 */ /* 0x000fc80007f1e0ff */
[----:B------:R-:W-:-:S04]  /*37f0*/  IADD3.X R10, PT, PT, R21, ~R19, RZ, P0, !PT ;  /* 0x80000013150a7210 */ /* 0x000fc800007fe4ff */
[--C-:B------:R-:W-:Y:S02]  /*3800*/  SHF.R.U64 R7, R7, 0x1, R10.reuse ;  /* 0x0000000107077819 */ /* 0x100fe4000000120a */
[----:B------:R-:W-:Y:S01]  /*3810*/  SHF.R.U32.HI R11, RZ, 0x1, R10 ;  /* 0x00000001ff0b7819 */ /* 0x000fe2000001160a */
[----:B------:R-:W-:Y:S01]  /*3820*/  IMAD R10, R15, R14, RZ ;  /* 0x0000000e0f0a7224 */ /* 0x000fe200078e02ff */
[----:B------:R-:W-:-:S04]  /*3830*/  IADD3 R7, P0, PT, R7, R18, RZ ;  /* 0x0000001207077210 */ /* 0x000fc80007f1e0ff */
[----:B------:R-:W-:Y:S01]  /*3840*/  IADD3.X R18, PT, PT, R11, R19, RZ, P0, !PT ;  /* 0x000000130b127210 */ /* 0x000fe200007fe4ff */
[-C--:B------:R-:W-:Y:S01]  /*3850*/  IMAD R11, R15, R14.reuse, R10 ;  /* 0x0000000e0f0b7224 */ /* 0x080fe200078e020a */
[----:B------:R-:W-:Y:S01]  /*3860*/  ISETP.NE.AND P0, PT, R5, 0x2, PT ;  /* 0x000000020500780c */ /* 0x000fe20003f05270 */
[----:B------:R-:W-:Y:S01]  /*3870*/  IMAD.WIDE.U32 R14, R14, R14, RZ ;  /* 0x0000000e0e0e7225 */ /* 0x000fe200078e00ff */
[--C-:B------:R-:W-:Y:S02]  /*3880*/  SHF.R.U64 R5, R7, 0x12, R18.reuse ;  /* 0x0000001207057819 */ /* 0x100fe40000001212 */
[----:B------:R-:W-:Y:S01]  /*3890*/  SHF.R.U32.HI R7, RZ, 0x12, R18 ;  /* 0x00000012ff077819 */ /* 0x000fe20000011612 */
[----:B------:R-:W-:Y:S02]  /*38a0*/  IMAD.IADD R15, R15, 0x1, R11 ;  /* 0x000000010f0f7824 */ /* 0x000fe400078e020b */
[----:B------:R-:W-:-:S04]  /*38b0*/  IMAD.WIDE.U32 R20, R5, -0x7ffff, R20 ;  /* 0xfff8000105147825 */ /* 0x000fc800078e0014 */
[----:B------:R-:W-:-:S05]  /*38c0*/  IMAD R7, R7, -0x7ffff, RZ ;  /* 0xfff8000107077824 */ /* 0x000fca00078e02ff */
[----:B------:R-:W-:Y:S02]  /*38d0*/  IADD3 R5, PT, PT, R21, -R5, R7 ;  /* 0x8000000515057210 */ /* 0x000fe40007ffe007 */
[----:B------:R-:W-:Y:S01]  /*38e0*/  MOV R7, R20 ;  /* 0x0000001400077202 */ /* 0x000fe20000000f00 */
        /* <DEDUP_REMOVED lines=10> */
[----:B------:R-:W-:Y:S02]  /*3990*/  IMAD R27, R27, R24, R16 ;  /* 0x000000181b1b7224 */ /* 0x000fe400078e0210 */
[----:B------:R-:W-:-:S04]  /*39a0*/  IMAD.WIDE.U32 R14, P0, R10, 0x2000, R14 ;  /* 0x000020000a0e7825 */ /* 0x000fc8000780000e */
[----:B------:R-:W-:Y:S01]  /*39b0*/  IMAD.WIDE.U32 R24, R24, R24, RZ ;  /* 0x0000001818187225 */ /* 0x000fe200078e00ff */
[----:B------:R-:W-:Y:S02]  /*39c0*/  IADD3.X R19, PT, PT, RZ, RZ, RZ, P0, !PT ;  /* 0x000000ffff137210 */ /* 0x000fe400007fe4ff */
[----:B------:R-:W-:Y:S01]  /*39d0*/  IADD3 RZ, P0, PT, R17, R14, RZ ;  /* 0x0000000e11ff7210 */ /* 0x000fe20007f1e0ff */
[----:B------:R-:W-:Y:S01]  /*39e0*/  IMAD.IADD R25, R25, 0x1, R27 ;  /* 0x0000000119197824 */ /* 0x000fe200078e021b */
[----:B------:R-:W-:-:S03]  /*39f0*/  MOV R18, R15 ;  /* 0x0000000f00127202 */ /* 0x000fc60000000f00 */
[----:B------:R-:W-:-:S04]  /*3a00*/  IMAD.WIDE.U32 R14, R25, 0x2000041, RZ ;  /* 0x02000041190e7825 */ /* 0x000fc800078e00ff */
[----:B------:R-:W-:-:S03]  /*3a10*/  IMAD.WIDE.U32.X R18, R11, 0x2000, R18, P0 ;  /* 0x000020000b127825 */ /* 0x000fc600000e0412 */
[----:B------:R-:W-:-:S04]  /*3a20*/  IADD3 R17, P0, PT, R10, -R18, RZ ;  /* 0x800000120a117210 */ /* 0x000fc80007f1e0ff */
[----:B------:R-:W-:Y:S01]  /*3a30*/  IADD3.X R16, PT, PT, R11, ~R19, RZ, P0, !PT ;  /* 0x800000130b107210 */ /* 0x000fe200007fe4ff */
[----:B------:R-:W-:-:S03]  /*3a40*/  IMAD.WIDE.U32 R14, P0, R24, -0x7ffff000, R14 ;  /* 0x80001000180e7825 */ /* 0x000fc6000780000e */
[--C-:B------:R-:W-:Y:S02]  /*3a50*/  SHF.R.U64 R17, R17, 0x1, R16.reuse ;  /* 0x0000000111117819 */ /* 0x100fe40000001210 */
        /* <DEDUP_REMOVED lines=18> */
[----:B------:R-:W-:-:S04]  /*3b80*/  IMAD.WIDE.U32 R10, R7, R10, RZ ;  /* 0x0000000a070a7225 */ /* 0x000fc800078e00ff */
[----:B------:R-:W-:Y:S01]  /*3b90*/  IMAD R5, R14, R7, R5 ;  /* 0x000000070e057224 */ /* 0x000fe200078e0205 */
[----:B------:R-:W-:Y:S01]  /*3ba0*/  IADD3 R14, PT, PT, R25, -R15, R18 ;  /* 0x8000000f190e7210 */ /* 0x000fe20007ffe012 */
[----:B------:R-:W-:-:S03]  /*3bb0*/  IMAD R29, R29, R24, RZ ;  /* 0x000000181d1d7224 */ /* 0x000fc600078e02ff */
[----:B------:R-:W-:Y:S01]  /*3bc0*/  IADD3 R11, PT, PT, R11, R5, RZ ;  /* 0x000000050b0b7210 */ /* 0x000fe20007ffe0ff */
[----:B------:R-:W-:Y:S02]  /*3bd0*/  IMAD R5, R14, R23, R29 ;  /* 0x000000170e057224 */ /* 0x000fe400078e021d */
[----:B------:R-:W-:-:S04]  /*3be0*/  IMAD.WIDE.U32 R10, R23, R24, R10 ;  /* 0x00000018170a7225 */ /* 0x000fc800078e000a */
[----:B------:R-:W-:-:S04]  /*3bf0*/  IMAD.IADD R5, R11, 0x1, R5 ;  /* 0x000000010b057824 */ /* 0x000fc800078e0205 */
[----:B------:R-:W-:-:S04]  /*3c00*/  IMAD.WIDE.U32 R14, R5, 0x4000081, RZ ;  /* 0x04000081050e7825 */ /* 0x000fc800078e00ff */
[----:B------:R-:W-:-:S04]  /*3c10*/  IMAD.WIDE.U32 R16, P0, R10, 0x2000, R14 ;  /* 0x000020000a107825 */ /* 0x000fc8000780000e */
[----:B------:R-:W-:Y:S01]  /*3c20*/  IMAD.WIDE.U32 R14, R10, 0x4000081, RZ ;  /* 0x040000810a0e7825 */ /* 0x000fe200078e00ff */
[----:B------:R-:W-:Y:S02]  /*3c30*/  IADD3.X R19, PT, PT, RZ, RZ, RZ, P0, !PT ;  /* 0x000000ffff137210 */ /* 0x000fe400007fe4ff */
[----:B------:R-:W-:Y:S02]  /*3c40*/  MOV R18, R17 ;  /* 0x0000001100127202 */ /* 0x000fe40000000f00 */
[----:B------:R-:W-:-:S05]  /*3c50*/  IADD3 RZ, P0, PT, R15, R16, RZ ;  /* 0x000000100fff7210 */ /* 0x000fca0007f1e0ff */
[----:B------:R-:W-:-:S03]  /*3c60*/  IMAD.WIDE.U32.X R14, R5, 0x2000, R18, P0 ;  /* 0x00002000050e7825 */ /* 0x000fc600000e0412 */
[----:B------:R-:W-:-:S05]  /*3c70*/  IADD3 R7, P0, PT, R10, -R14, RZ ;  /* 0x8000000e0a077210 */ /* 0x000fca0007f1e0ff */
[----:B------:R-:W-:-:S05]  /*3c80*/  IMAD.X R16, R5, 0x1, ~R15, P0 ;  /* 0x0000000105107824 */ /* 0x000fca00000e0e0f */
[--C-:B------:R-:W-:Y:S02]  /*3c90*/  SHF.R.U64 R7, R7, 0x1, R16.reuse ;  /* 0x0000000107077819 */ /* 0x100fe40000001210 */
[----:B------:R-:W-:Y:S02]  /*3ca0*/  SHF.R.U32.HI R5, RZ, 0x1, R16 ;  /* 0x00000001ff057819 */ /* 0x000fe40000011610 */
[----:B------:R-:W-:-:S04]  /*3cb0*/  IADD3 R7, P0, PT, R7, R14, RZ ;  /* 0x0000000e07077210 */ /* 0x000fc80007f1e0ff */
[----:B------:R-:W-:-:S04]  /*3cc0*/  IADD3.X R14, PT, PT, R5, R15, RZ, P0, !PT ;  /* 0x0000000f050e7210 */ /* 0x000fc800007fe4ff */
[----:B------:R-:W-:-:S05]  /*3cd0*/  SHF.R.U64 R7, R7, 0x12, R14 ;  /* 0x0000001207077819 */ /* 0x000fca000000120e */
[----:B------:R-:W-:-:S07]  /*3ce0*/  IMAD R7, R7, -0x7ffff, R10 ;  /* 0xfff8000107077824 */ /* 0x000fce00078e020a */
.L_x_14:
[----:B------:R-:W-:Y:S05]  /*3cf0*/  BSYNC.RECONVERGENT B0 ;  /* 0x0000000000007941 */ /* 0x000fea0003800200 */
.L_x_3:
[----:B------:R-:W-:Y:S05]  /*3d00*/  BSYNC.RECONVERGENT B1 ;  /* 0x0000000000017941 */ /* 0x000fea0003800200 */
.L_x_2:
[C---:B------:R-:W-:Y:S02]  /*3d10*/  ISETP.GT.U32.AND P0, PT, R8.reuse, 0x1, PT ;  /* 0x000000010800780c */ /* 0x040fe40003f04070 */
[--C-:B------:R-:W-:Y:S02]  /*3d20*/  SHF.R.U64 R8, R8, 0x1, R9.reuse ;  /* 0x0000000108087819 */ /* 0x100fe40000001209 */
[----:B------:R-:W-:Y:S02]  /*3d30*/  ISETP.GT.U32.AND.EX P0, PT, R9, RZ, PT, P0 ;  /* 0x000000ff0900720c */ /* 0x000fe40003f04100 */
[----:B------:R-:W-:Y:S02]  /*3d40*/  SHF.R.U32.HI R9, RZ, 0x1, R9 ;  /* 0x00000001ff097819 */ /* 0x000fe40000011609 */
[----:B------:R-:W-:-:S09]  /*3d50*/  IADD3 R6, PT, PT, R6, 0x1, RZ ;  /* 0x0000000106067810 */ /* 0x000fd20007ffe0ff */
[----:B------:R-:W-:Y:S05]  /*3d60*/  @P0 BRA `(.L_x_15) ;  /* 0xffffffc400200947 */ /* 0x000fea000383ffff */
.L_x_1:
[----:B------:R-:W-:Y:S05]  /*3d70*/  BSYNC.RECONVERGENT B2 ;  /* 0x0000000000027941 */ /* 0x000fea0003800200 */
.L_x_0:
[----:B------:R-:W0:Y:S01]  /*3d80*/  S2UR UR5, SR_CgaCtaId ;  /* 0x00000000000579c3 */ /* 0x000e220000008800 */
[----:B------:R-:W-:Y:S01]  /*3d90*/  UMOV UR4, 0x400 ;  /* 0x0000040000047882 */ /* 0x000fe20000000000 */
[----:B------:R-:W-:Y:S01]  /*3da0*/  IADD3 R6, P1, PT, R12, 0x1, RZ ;  /* 0x000000010c067810 */ /* 0x000fe20007f3e0ff */
[----:B------:R-:W-:Y:S03]  /*3db0*/  BSSY.RECONVERGENT B2, `(.L_x_16) ;  /* 0x00003c1000027945 */ /* 0x000fe60003800200 */
[----:B------:R-:W-:Y:S01]  /*3dc0*/  ISETP.NE.U32.AND P0, PT, R6, RZ, PT ;  /* 0x000000ff0600720c */ /* 0x000fe20003f05070 */
[----:B------:R-:W-:-:S05]  /*3dd0*/  IMAD.X R7, RZ, RZ, R4, P1 ;  /* 0x000000ffff077224 */ /* 0x000fca00008e0604 */
[----:B------:R-:W-:Y:S01]  /*3de0*/  ISETP.NE.AND.EX P0, PT, R7, RZ, PT, P0 ;  /* 0x000000ff0700720c */ /* 0x000fe20003f05300 */
[----:B0-----:R-:W-:-:S06]  /*3df0*/  ULEA UR4, UR5, UR4, 0x18 ;  /* 0x0000000405047291 */ /* 0x001fcc000f8ec0ff */
[----:B------:R-:W-:-:S05]  /*3e00*/  LEA R5, R0, UR4, 0x2 ;  /* 0x0000000400057c11 */ /* 0x000fca000f8e10ff */
[----:B------:R0:W-:Y:S01]  /*3e10*/  STS [R5], R22 ;  /* 0x0000001605007388 */ /* 0x0001e20000000800 */
[----:B------:R-:W-:Y:S05]  /*3e20*/  @!P0 BRA `(.L_x_17) ;  /* 0x0000003800e48947 */ /* 0x000fea0003800000 */
[----:B------:R-:W-:-:S07]  /*3e30*/  HFMA2 R8, -RZ, RZ, 0, 0 ;  /* 0x00000000ff087431 */ /* 0x000fce00000001ff */
.L_x_30:
        /* <DEDUP_REMOVED lines=8> */
[----:B-----5:R-:W-:Y:S01]  /*3ec0*/  IMAD.MOV.U32 R10, RZ, RZ, R3 ;  /* 0x000000ffff0a7224 */ /* 0x020fe200078e0003 */
[----:B------:R-:W-:-:S09]  /*3ed0*/  MOV R2, R3 ;  /* 0x0000000300027202 */ /* 0x000fd20000000f00 */
[----:B------:R-:W-:Y:S05]  /*3ee0*/  @!P0 BRA `(.L_x_21) ;  /* 0x0000001c003c8947 */ /* 0x000fea0003800000 */
[C---:B------:R-:W-:Y:S01]  /*3ef0*/  ISETP.GE.U32.AND P1, PT, R8.reuse, 0x4, PT ;  /* 0x000000040800780c */ /* 0x040fe20003f26070 */
[----:B------:R-:W-:Y:S01]  /*3f00*/  BSSY.RECONVERGENT B3, `(.L_x_22) ;  /* 0x0000122000037945 */ /* 0x000fe20003800200 */
[----:B------:R-:W-:Y:S01]  /*3f10*/  LOP3.LUT R11, R8, 0x3, RZ, 0xc0, !PT ;  /* 0x00000003080b7812 */ /* 0x000fe200078ec0ff */
[----:B0-----:R-:W-:Y:S01]  /*3f20*/  HFMA2 R22, -RZ, RZ, 0, 8.94069671630859375e-07 ;  /* 0x0000000fff167431 */ /* 0x001fe200000001ff */
[----:B------:R-:W-:Y:S01]  /*3f30*/  IADD3 R28, P2, PT, -R9, 0x7ffff, RZ ;  /* 0x0007ffff091c7810 */ /* 0x000fe20007f5e1ff */
[----:B------:R-:W-:Y:S01]  /*3f40*/  HFMA2 R24, -RZ, RZ, 0, 0 ;  /* 0x00000000ff187431 */ /* 0x000fe200000001ff */
[----:B------:R-:W-:Y:S01]  /*3f50*/  ISETP.NE.AND P0, PT, R11, RZ, PT ;  /* 0x000000ff0b00720c */ /* 0x000fe20003f05270 */
[----:B------:R-:W-:Y:S01]  /*3f60*/  IMAD.MOV.U32 R23, RZ, RZ, RZ ;  /* 0x000000ffff177224 */ /* 0x000fe200078e00ff */
[----:B------:R-:W-:Y:S01]  /*3f70*/  MOV R25, 0x1c ;  /* 0x0000001c00197802 */ /* 0x000fe20000000f00 */
[----:B------:R-:W-:Y:S01]  /*3f80*/  IMAD.MOV.U32 R2, RZ, RZ, R3 ;  /* 0x000000ffff027224 */ /* 0x000fe200078e0003 */
[----:B------:R-:W-:-:S03]  /*3f90*/  IADD3.X R30, PT, PT, RZ, -0x1, RZ, P2, !PT ;  /* 0xffffffffff1e7810 */ /* 0x000fc600017fe4ff */
[----:B------:R-:W-:Y:S06]  /*3fa0*/  @!P1 BRA `(.L_x_23) ;  /* 0x00000010005c9947 */ /* 0x000fec0003800000 */
[----:B------:R-:W-:Y:S01]  /*3fb0*/  LOP3.LUT R29, R8, 0xfffffffc, RZ, 0xc0, !PT ;  /* 0xfffffffc081d7812 */ /* 0x000fe200078ec0ff */
[----:B------:R-:W-:Y:S01]  /*3fc0*/  IMAD.MOV.U32 R23, RZ, RZ, RZ ;  /* 0x000000ffff177224 */ /* 0x000fe200078e00ff */
[----:B------:R-:W-:Y:S01]  /*3fd0*/  MOV R22, 0xf ;  /* 0x0000000f00167802 */ /* 0x000fe20000000f00 */
[----:B------:R-:W-:Y:S01]  /*3fe0*/  IMAD.MOV.U32 R2, RZ, RZ, R3 ;  /* 0x000000ffff027224 */ /* 0x000fe200078e0003 */
[----:B------:R-:W-:Y:S02]  /*3ff0*/  MOV R25, 0x1c ;  /* 0x0000001c00197802 */ /* 0x000fe40000000f00 */
[----:B------:R-:W-:Y:S02]  /*4000*/  MOV R24, RZ ;  /* 0x000000ff00187202 */ /* 0x000fe40000000f00 */
[----:B------:R-:W-:-:S07]  /*4010*/  IADD3 R29, PT, PT, -R29, RZ, RZ ;  /* 0x000000ff1d1d7210 */ /* 0x000fce0007ffe1ff */
.L_x_24:
[-C--:B------:R-:W-:Y:S01]  /*4020*/  IMAD R15, R23, R2.reuse, RZ ;  /* 0x00000002170f7224 */ /* 0x080fe200078e02ff */
[----:B------:R-:W-:Y:S01]  /*4030*/  SHF.L.U64.HI R21, R25, 0x1, R24 ;  /* 0x0000000119157819 */ /* 0x000fe20000010218 */
[----:B------:R-:W-:Y:S01]  /*4040*/  IMAD.WIDE.U32 R26, R22, R2, RZ ;  /* 0x00000002161a7225 */ /* 0x000fe200078e00ff */
[----:B------:R-:W-:-:S03]  /*4050*/  IADD3 R29, PT, PT, R29, 0x4, RZ ;  /* 0x000000041d1d7810 */ /* 0x000fc60007ffe0ff */
[-C--:B------:R-:W-:Y:S01]  /*4060*/  IMAD R2, R23, R22.reuse, RZ ;  /* 0x0000001617027224 */ /* 0x080fe200078e02ff */
[----:B------:R-:W-:Y:S01]  /*4070*/  IADD3 R27, PT, PT, R27, R15, RZ ;  /* 0x0000000f1b1b7210 */ /* 0x000fe20007ffe0ff */
[----:B------:R-:W-:Y:S02]  /*4080*/  IMAD R15, R30, R25, RZ ;  /* 0x000000191e0f7224 */ /* 0x000fe400078e02ff */
[C---:B------:R-:W-:Y:S02]  /*4090*/  IMAD R23, R22.reuse, R23, R2 ;  /* 0x0000001716177224 */ /* 0x040fe400078e0202 */
[----:B------:R-:W-:-:S04]  /*40a0*/  IMAD.WIDE.U32 R18, R22, R22, RZ ;  /* 0x0000001616127225 */ /* 0x000fc800078e00ff */
[-C--:B------:R-:W-:Y:S01]  /*40b0*/  IMAD R15, R24, R28.reuse, R15 ;  /* 0x0000001c180f7224 */ /* 0x080fe200078e020f */
[----:B------:R-:W-:Y:S01]  /*40c0*/  IADD3 R19, PT, PT, R19, R23, RZ ;  /* 0x0000001713137210 */ /* 0x000fe20007ffe0ff */
[----:B------:R-:W-:-:S04]  /*40d0*/  IMAD.WIDE.U32 R26, R25, R28, R26 ;  /* 0x0000001c191a7225 */ /* 0x000fc800078e001a */
[----:B------:R-:W-:Y:S02]  /*40e0*/  IMAD.IADD R27, R27, 0x1, R15 ;  /* 0x000000011b1b7824 */ /* 0x000fe400078e020f */
        /* <DEDUP_REMOVED lines=11> */
[----:B------:R-:W-:Y:S02]  /*41a0*/  IMAD R2, R24, R25, RZ ;  /* 0x0000001918027224 */ /* 0x000fe400078e02ff */
[----:B------:R-:W-:-:S04]  /*41b0*/  IMAD.WIDE.U32.X R20, R27, 0x2000, R20, P1 ;  /* 0x000020001b147825 */ /* 0x000fc800008e0414 */
[----:B------:R-:W-:Y:S01]  /*41c0*/  IMAD.WIDE.U32 R22, P2, R18, 0x2000, R22 ;  /* 0x0000200012167825 */ /* 0x000fe20007840016 */
[----:B------:R-:W-:-:S03]  /*41d0*/  IADD3 R31, P1, PT, R26, -R20, RZ ;  /* 0x800000141a1f7210 */ /* 0x000fc60007f3e0ff */
[----:B------:R-:W-:Y:S01]  /*41e0*/  IMAD.WIDE.U32 R16, R18, 0x4000081, RZ ;  /* 0x0400008112107825 */ /* 0x000fe200078e00ff */
[----:B------:R-:W-:Y:S02]  /*41f0*/  IADD3.X R15, PT, PT, RZ, RZ, RZ, P2, !PT ;  /* 0x000000ffff0f7210 */ /* 0x000fe400017fe4ff */
[----:B------:R-:W-:Y:S01]  /*4200*/  MOV R14, R23 ;  /* 0x00000017000e7202 */ /* 0x000fe20000000f00 */
[----:B------:R-:W-:Y:S01]  /*4210*/  IMAD R33, R25, R24, R2 ;  /* 0x0000001819217224 */ /* 0x000fe200078e0202 */
[----:B------:R-:W-:Y:S01]  /*4220*/  IADD3.X R2, PT, PT, R27, ~R21, RZ, P1, !PT ;  /* 0x800000151b027210 */ /* 0x000fe20000ffe4ff */
[----:B------:R-:W-:Y:S01]  /*4230*/  IMAD.WIDE.U32 R24, R25, R25, RZ ;  /* 0x0000001919187225 */ /* 0x000fe200078e00ff */
[----:B------:R-:W-:Y:S02]  /*4240*/  IADD3 RZ, P1, PT, R17, R22, RZ ;  /* 0x0000001611ff7210 */ /* 0x000fe40007f3e0ff */
[--C-:B------:R-:W-:Y:S01]  /*4250*/  SHF.R.U64 R23, R31, 0x1, R2.reuse ;  /* 0x000000011f177819 */ /* 0x100fe20000001202 */
[----:B------:R-:W-:Y:S01]  /*4260*/  IMAD.IADD R25, R25, 0x1, R33 ;  /* 0x0000000119197824 */ /* 0x000fe200078e0221 */
[----:B------:R-:W-:Y:S01]  /*4270*/  SHF.R.U32.HI R31, RZ, 0x1, R2 ;  /* 0x00000001ff1f7819 */ /* 0x000fe20000011602 */
[----:B------:R-:W-:Y:S01]  /*4280*/  IMAD.WIDE.U32.X R14, R19, 0x2000, R14, P1 ;  /* 0x00002000130e7825 */ /* 0x000fe200008e040e */
[----:B------:R-:W-:-:S03]  /*4290*/  IADD3 R2, P1, PT, R23, R20, RZ ;  /* 0x0000001417027210 */ /* 0x000fc60007f3e0ff */
[----:B------:R-:W-:Y:S01]  /*42a0*/  IMAD.WIDE.U32 R16, R25, 0x2000041, RZ ;  /* 0x0200004119107825 */ /* 0x000fe200078e00ff */
[----:B------:R-:W-:Y:S02]  /*42b0*/  IADD3 R22, P2, PT, R18, -R14, RZ ;  /* 0x8000000e12167210 */ /* 0x000fe40007f5e0ff */
[----:B------:R-:W-:Y:S01]  /*42c0*/  IADD3.X R23, PT, PT, R31, R21, RZ, P1, !PT ;  /* 0x000000151f177210 */ /* 0x000fe20000ffe4ff */
[----:B------:R-:W-:-:S04]  /*42d0*/  IMAD.WIDE.U32 R20, R24, 0x2000041, RZ ;  /* 0x0200004118147825 */ /* 0x000fc800078e00ff */
[----:B------:R-:W-:-:S04]  /*42e0*/  IMAD.WIDE.U32 R16, P1, R24, -0x7ffff000, R16 ;  /* 0x8000100018107825 */ /* 0x000fc80007820010 */
[----:B------:R-:W-:Y:S01]  /*42f0*/  IMAD.X R31, R19, 0x1, ~R15, P2 ;  /* 0x00000001131f7824 */ /* 0x000fe200010e0e0f */
[----:B------:R-:W-:Y:S02]  /*4300*/  IADD3 RZ, P3, PT, R21, R16, RZ ;  /* 0x0000001015ff7210 */ /* 0x000fe40007f7e0ff */
[----:B------:R-:W-:Y:S02]  /*4310*/  SHF.R.U32.HI R16, RZ, 0x12, R23 ;  /* 0x00000012ff107819 */ /* 0x000fe40000011617 */
[--C-:B------:R-:W-:Y:S02]  /*4320*/  SHF.R.U64 R21, R22, 0x1, R31.reuse ;  /* 0x0000000116157819 */ /* 0x100fe4000000121f */
[----:B------:R-:W-:Y:S01]  /*4330*/  SHF.R.U32.HI R31, RZ, 0x1, R31 ;  /* 0x00000001ff1f7819 */ /* 0x000fe2000001161f */
[----:B------:R-:W-:Y:S01]  /*4340*/  IMAD R16, R16, -0x7ffff, RZ ;  /* 0xfff8000110107824 */ /* 0x000fe200078e02ff */
[----:B------:R-:W-:Y:S02]  /*4350*/  IADD3 R14, P2, PT, R21, R14, RZ ;  /* 0x0000000e150e7210 */ /* 0x000fe40007f5e0ff */
[----:B------:R-:W-:-:S02]  /*4360*/  SHF.R.U64 R21, R2, 0x12, R23 ;  /* 0x0000001202157819 */ /* 0x000fc40000001217 */
[----:B------:R-:W-:Y:S02]  /*4370*/  IADD3.X R31, PT, PT, R31, R15, RZ, P2, !PT ;  /* 0x0000000f1f1f7210 */ /* 0x000fe400017fe4ff */
[----:B------:R-:W-:Y:S01]  /*4380*/  IADD3.X R15, PT, PT, RZ, RZ, RZ, P1, !PT ;  /* 0x000000ffff0f7210 */ /* 0x000fe20000ffe4ff */
[----:B------:R-:W-:Y:S01]  /*4390*/  IMAD.WIDE.U32 R26, R21, -0x7ffff, R26 ;  /* 0xfff80001151a7825 */ /* 0x000fe200078e001a */
[--C-:B------:R-:W-:Y:S02]  /*43a0*/  SHF.R.U64 R23, R14, 0x12, R31.reuse ;  /* 0x000000120e177819 */ /* 0x100fe4000000121f */
[----:B------:R-:W-:Y:S02]  /*43b0*/  SHF.R.U32.HI R2, RZ, 0x12, R31 ;  /* 0x00000012ff027819 */ /* 0x000fe4000001161f */
[----:B------:R-:W-:Y:S01]  /*43c0*/  MOV R14, R17 ;  /* 0x00000011000e7202 */ /* 0x000fe20000000f00 */
[----:B------:R-:W-:Y:S01]  /*43d0*/  IMAD.WIDE.U32 R18, R23, -0x7ffff, R18 ;  /* 0xfff8000117127825 */ /* 0x000fe200078e0012 */
[----:B------:R-:W-:-:S03]  /*43e0*/  IADD3 R21, PT, PT, R27, -R21, R16 ;  /* 0x800000151b157210 */ /* 0x000fc60007ffe010 */
        /* <DEDUP_REMOVED lines=9> */
[----:B------:R-:W-:-:S03]  /*4480*/  MOV R24, R26 ;  /* 0x0000001a00187202 */ /* 0x000fc60000000f00 */
        /* <DEDUP_REMOVED lines=23> */
[----:B------:R-:W-:Y:S02]  /*4600*/  IMAD R2, R17, R16, RZ ;  /* 0x0000001011027224 */ /* 0x000fe400078e02ff */
[----:B------:R-:W-:-:S04]  /*4610*/  IMAD.WIDE.U32.X R20, R25, 0x2000, R20, P1 ;  /* 0x0000200019147825 */ /* 0x000fc800008e0414 */
[----:B------:R-:W-:Y:S01]  /*4620*/  IMAD.WIDE.U32 R22, R14, 0x4000081, RZ ;  /* 0x040000810e167825 */ /* 0x000fe200078e00ff */
[----:B------:R-:W-:-:S03]  /*4630*/  IADD3 R27, P1, PT, R24, -R20, RZ ;  /* 0x80000014181b7210 */ /* 0x000fc60007f3e0ff */
[----:B------:R-:W-:-:S04]  /*4640*/  IMAD.WIDE.U32 R18, P2, R14, 0x2000, R18 ;  /* 0x000020000e127825 */ /* 0x000fc80007840012 */
[----:B------:R-:W-:Y:S01]  /*4650*/  IMAD R31, R17, R16, R2 ;  /* 0x00000010111f7224 */ /* 0x000fe200078e0202 */
[----:B------:R-:W-:Y:S01]  /*4660*/  IADD3 RZ, P3, PT, R23, R18, RZ ;  /* 0x0000001217ff7210 */ /* 0x000fe20007f7e0ff */
[----:B------:R-:W-:Y:S01]  /*4670*/  IMAD.WIDE.U32 R16, R16, R16, RZ ;  /* 0x0000001010107225 */ /* 0x000fe200078e00ff */
[----:B------:R-:W-:Y:S02]  /*4680*/  IADD3.X R23, PT, PT, RZ, RZ, RZ, P2, !PT ;  /* 0x000000ffff177210 */ /* 0x000fe400017fe4ff */
[----:B------:R-:W-:Y:S01]  /*4690*/  MOV R22, R19 ;  /* 0x0000001300167202 */ /* 0x000fe20000000f00 */
[----:B------:R-:W-:Y:S01]  /*46a0*/  IMAD.X R2, R25, 0x1, ~R21, P1 ;  /* 0x0000000119027824 */ /* 0x000fe200008e0e15 */
[----:B------:R-:W-:-:S03]  /*46b0*/  IADD3 R17, PT, PT, R17, R31, RZ ;  /* 0x0000001f11117210 */ /* 0x000fc60007ffe0ff */
[----:B------:R-:W-:Y:S01]  /*46c0*/  IMAD.WIDE.U32.X R22, R15, 0x2000, R22, P3 ;  /* 0x000020000f167825 */ /* 0x000fe200018e0416 */
[--C-:B------:R-:W-:Y:S02]  /*46d0*/  SHF.R.U64 R27, R27, 0x1, R2.reuse ;  /* 0x000000011b1b7819 */ /* 0x100fe40000001202 */
[----:B------:R-:W-:Y:S01]  /*46e0*/  SHF.R.U32.HI R31, RZ, 0x1, R2 ;  /* 0x00000001ff1f7819 */ /* 0x000fe20000011602 */
[----:B------:R-:W-:Y:S01]  /*46f0*/  IMAD.WIDE.U32 R18, R17, 0x4000081, RZ ;  /* 0x0400008111127825 */ /* 0x000fe200078e00ff */
[----:B------:R-:W-:Y:S02]  /*4700*/  IADD3 R2, P1, PT, R27, R20, RZ ;  /* 0x000000141b027210 */ /* 0x000fe40007f3e0ff */
[----:B------:R-:W-:Y:S02]  /*4710*/  IADD3 R26, P2, PT, R14, -R22, RZ ;  /* 0x800000160e1a7210 */ /* 0x000fe40007f5e0ff */
[----:B------:R-:W-:Y:S01]  /*4720*/  IADD3.X R31, PT, PT, R31, R21, RZ, P1, !PT ;  /* 0x000000151f1f7210 */ /* 0x000fe20000ffe4ff */
[----:B------:R-:W-:Y:S01]  /*4730*/  IMAD.WIDE.U32 R18, P1, R16, 0x2000, R18 ;  /* 0x0000200010127825 */ /* 0x000fe20007820012 */
[----:B------:R-:W-:-:S02]  /*4740*/  IADD3.X R33, PT, PT, R15, ~R23, RZ, P2, !PT ;  /* 0x800000170f217210 */ /* 0x000fc400017fe4ff */
[--C-:B------:R-:W-:Y:S01]  /*4750*/  SHF.R.U64 R27, R2, 0x12, R31.reuse ;  /* 0x00000012021b7819 */ /* 0x100fe2000000121f */
[----:B------:R-:W-:Y:S01]  /*4760*/  IMAD.WIDE.U32 R20, R16, 0x4000081, RZ ;  /* 0x0400008110147825 */ /* 0x000fe200078e00ff */
[----:B------:R-:W-:Y:S02]  /*4770*/  SHF.R.U32.HI R31, RZ, 0x12, R31 ;  /* 0x00000012ff1f7819 */ /* 0x000fe4000001161f */
[----:B------:R-:W-:Y:S01]  /*4780*/  MOV R20, R19 ;  /* 0x0000001300147202 */ /* 0x000fe20000000f00 */
[----:B------:R-:W-:Y:S01]  /*4790*/  IMAD.WIDE.U32 R24, R27, -0x7ffff, R24 ;  /* 0xfff800011b187825 */ /* 0x000fe200078e0018 */
[----:B------:R-:W-:Y:S02]  /*47a0*/  IADD3 RZ, P3, PT, R21, R18, RZ ;  /* 0x0000001215ff7210 */ /* 0x000fe40007f7e0ff */
[--C-:B------:R-:W-:Y:S01]  /*47b0*/  SHF.R.U64 R21, R26, 0x1, R33.reuse ;  /* 0x000000011a157819 */ /* 0x100fe20000001221 */
[----:B------:R-:W-:Y:S01]  /*47c0*/  IMAD R31, R31, -0x7ffff, RZ ;  /* 0xfff800011f1f7824 */ /* 0x000fe200078e02ff */
[----:B------:R-:W-:-:S02]  /*47d0*/  SHF.R.U32.HI R33, RZ, 0x1, R33 ;  /* 0x00000001ff217819 */ /* 0x000fc40000011621 */
[----:B------:R-:W-:Y:S02]  /*47e0*/  IADD3 R18, P2, PT, R21, R22, RZ ;  /* 0x0000001615127210 */ /* 0x000fe40007f5e0ff */
[----:B------:R-:W-:-:S03]  /*47f0*/  IADD3 R27, PT, PT, R25, -R27, R31 ;  /* 0x8000001b191b7210 */ /* 0x000fc60007ffe01f */
        /* <DEDUP_REMOVED lines=17> */
[----:B------:R-:W-:-:S03]  /*4910*/  IMAD.WIDE.U32 R24, R28, R16, R24 ;  /* 0x000000101c187225 */ /* 0x000fc600078e0018 */
[----:B------:R-:W-:Y:S01]  /*4920*/  SHF.L.U64.HI R21, R16, 0x1, R17 ;  /* 0x0000000110157819 */ /* 0x000fe20000010211 */
[----:B------:R-:W-:Y:S02]  /*4930*/  IMAD R19, R17, R28, R2 ;  /* 0x0000001c11137224 */ /* 0x000fe400078e0202 */
[-C--:B------:R-:W-:Y:S02]  /*4940*/  IMAD R23, R23, R14.reuse, R18 ;  /* 0x0000000e17177224 */ /* 0x080fe400078e0212 */
[----:B------:R-:W-:Y:S01]  /*4950*/  IMAD.WIDE.U32 R14, R14, R14, RZ ;  /* 0x0000000e0e0e7225 */ /* 0x000fe200078e00ff */
[----:B------:R-:W-:-:S03]  /*4960*/  IADD3 R25, PT, PT, R25, R19, RZ ;  /* 0x0000001319197210 */ /* 0x000fc60007ffe0ff */
        /* <DEDUP_REMOVED lines=14> */
[----:B------:R-:W-:Y:S01]  /*4a50*/  IMAD.WIDE.U32 R22, R14, 0x4000081, RZ ;  /* 0x040000810e167825 */ /* 0x000fe200078e00ff */
[----:B------:R-:W-:-:S03]  /*4a60*/  IADD3 R27, P1, PT, R24, -R20, RZ ;  /* 0x80000014181b7210 */ /* 0x000fc60007f3e0ff */
[----:B------:R-:W-:-:S04]  /*4a70*/  IMAD.WIDE.U32 R18, P2, R14, 0x2000, R18 ;  /* 0x000020000e127825 */ /* 0x000fc80007840012 */
[-C--:B------:R-:W-:Y:S01]  /*4a80*/  IMAD R31, R17, R16.reuse, R2 ;  /* 0x00000010111f7224 */ /* 0x080fe200078e0202 */
[----:B------:R-:W-:Y:S01]  /*4a90*/  IADD3.X R2, PT, PT, R25, ~R21, RZ, P1, !PT ;  /* 0x8000001519027210 */ /* 0x000fe20000ffe4ff */
[----:B------:R-:W-:Y:S01]  /*4aa0*/  IMAD.WIDE.U32 R16, R16, R16, RZ ;  /* 0x0000001010107225 */ /* 0x000fe200078e00ff */
[----:B------:R-:W-:Y:S02]  /*4ab0*/  IADD3 RZ, P3, PT, R23, R18, RZ ;  /* 0x0000001217ff7210 */ /* 0x000fe40007f7e0ff */
[----:B------:R-:W-:Y:S01]  /*4ac0*/  MOV R22, R19 ;  /* 0x0000001300167202 */ /* 0x000fe20000000f00 */
[----:B------:R-:W-:Y:S01]  /*4ad0*/  IMAD.X R23, RZ, RZ, RZ, P2 ;  /* 0x000000ffff177224 */ /* 0x000fe200010e06ff */
[----:B------:R-:W-:Y:S02]  /*4ae0*/  IADD3 R17, PT, PT, R17, R31, RZ ;  /* 0x0000001f11117210 */ /* 0x000fe40007ffe0ff */
[----:B------:R-:W-:Y:S01]  /*4af0*/  SHF.R.U64 R27, R27, 0x1, R2 ;  /* 0x000000011b1b7819 */ /* 0x000fe20000001202 */
[----:B------:R-:W-:Y:S01]  /*4b00*/  IMAD.WIDE.U32.X R22, R15, 0x2000, R22, P3 ;  /* 0x000020000f167825 */ /* 0x000fe200018e0416 */
[----:B------:R-:W-:-:S02]  /*4b10*/  SHF.R.U32.HI R31, RZ, 0x1, R2 ;  /* 0x00000001ff1f7819 */ /* 0x000fc40000011602 */
[----:B------:R-:W-:Y:S01]  /*4b20*/  IADD3 R2, P1, PT, R27, R20, RZ ;  /* 0x000000141b027210 */ /* 0x000fe20007f3e0ff */
[----:B------:R-:W-:Y:S01]  /*4b30*/  IMAD.WIDE.U32 R18, R17, 0x4000081, RZ ;  /* 0x0400008111127825 */ /* 0x000fe200078e00ff */
[----:B------:R-:W-:-:S03]  /*4b40*/  IADD3 R26, P2, PT, R14, -R22, RZ ;  /* 0x800000160e1a7210 */ /* 0x000fc60007f5e0ff */
[----:B------:R-:W-:Y:S01]  /*4b50*/  IMAD.X R31, R31, 0x1, R21, P1 ;  /* 0x000000011f1f7824 */ /* 0x000fe200008e0615 */
[----:B------:R-:W-:Y:S01]  /*4b60*/  IADD3.X R33, PT, PT, R15, ~R23, RZ, P2, !PT ;  /* 0x800000170f217210 */ /* 0x000fe200017fe4ff */
[----:B------:R-:W-:-:S03]  /*4b70*/  IMAD.WIDE.U32 R18, P1, R16, 0x2000, R18 ;  /* 0x0000200010127825 */ /* 0x000fc60007820012 */
[--C-:B------:R-:W-:Y:S01]  /*4b80*/  SHF.R.U64 R27, R2, 0x12, R31.reuse ;  /* 0x00000012021b7819 */ /* 0x100fe2000000121f */
[----:B------:R-:W-:Y:S01]  /*4b90*/  IMAD.WIDE.U32 R20, R16, 0x4000081, RZ ;  /* 0x0400008110147825 */ /* 0x000fe200078e00ff */
[----:B------:R-:W-:-:S03]  /*4ba0*/  SHF.R.U32.HI R31, RZ, 0x12, R31 ;  /* 0x00000012ff1f7819 */ /* 0x000fc6000001161f */
[----:B------:R-:W-:Y:S01]  /*4bb0*/  IMAD.WIDE.U32 R24, R27, -0x7ffff, R24 ;  /* 0xfff800011b187825 */ /* 0x000fe200078e0018 */
[----:B------:R-:W-:Y:S02]  /*4bc0*/  IADD3 RZ, P3, PT, R21, R18, RZ ;  /* 0x0000001215ff7210 */ /* 0x000fe40007f7e0ff */
        /* <DEDUP_REMOVED lines=27> */
[----:B------:R-:W-:Y:S01]  /*4d80*/  IMAD.WIDE.U32 R14, R28, R20, R24 ;  /* 0x000000141c0e7225 */ /* 0x000fe200078e0018 */
[----:B------:R-:W-:-:S03]  /*4d90*/  SHF.L.U64.HI R25, R20, 0x1, R21 ;  /* 0x0000000114197819 */ /* 0x000fc60000010215 */
        /* <DEDUP_REMOVED lines=14> */
[----:B------:R-:W-:Y:S01]  /*4e80*/  IMAD R31, R21, R20, R2 ;  /* 0x00000014151f7224 */ /* 0x000fe200078e0202 */
[----:B------:R-:W-:Y:S01]  /*4e90*/  IADD3 R2, P1, PT, R14, -R26, RZ ;  /* 0x8000001a0e027210 */ /* 0x000fe20007f3e0ff */
[----:B------:R-:W-:-:S04]  /*4ea0*/  IMAD.WIDE.U32 R22, P2, R16, 0x2000, R22 ;  /* 0x0000200010167825 */ /* 0x000fc80007840016 */
[----:B------:R-:W-:Y:S01]  /*4eb0*/  IMAD.WIDE.U32 R24, R16, 0x4000081, RZ ;  /* 0x0400008110187825 */ /* 0x000fe200078e00ff */
[----:B------:R-:W-:Y:S02]  /*4ec0*/  IADD3.X R19, PT, PT, RZ, RZ, RZ, P2, !PT ;  /* 0x000000ffff137210 */ /* 0x000fe400017fe4ff */
[----:B------:R-:W-:Y:S01]  /*4ed0*/  MOV R18, R23 ;  /* 0x0000001700127202 */ /* 0x000fe20000000f00 */
[----:B------:R-:W-:-:S04]  /*4ee0*/  IMAD.WIDE.U32 R20, R20, R20, RZ ;  /* 0x0000001414147225 */ /* 0x000fc800078e00ff */
[----:B------:R-:W-:Y:S01]  /*4ef0*/  IMAD.X R15, R15, 0x1, ~R27, P1 ;  /* 0x000000010f0f7824 */ /* 0x000fe200008e0e1b */
[----:B------:R-:W-:Y:S02]  /*4f00*/  IADD3 RZ, P1, PT, R25, R22, RZ ;  /* 0x0000001619ff7210 */ /* 0x000fe40007f3e0ff */
[----:B------:R-:W-:Y:S02]  /*4f10*/  IADD3 R21, PT, PT, R21, R31, RZ ;  /* 0x0000001f15157210 */ /* 0x000fe40007ffe0ff */
[----:B------:R-:W-:Y:S01]  /*4f20*/  SHF.R.U64 R25, R2, 0x1, R15 ;  /* 0x0000000102197819 */ /* 0x000fe2000000120f */
[----:B------:R-:W-:Y:S01]  /*4f30*/  IMAD.WIDE.U32.X R18, R17, 0x2000, R18, P1 ;  /* 0x0000200011127825 */ /* 0x000fe200008e0412 */
[----:B------:R-:W-:Y:S02]  /*4f40*/  SHF.R.U32.HI R31, RZ, 0x1, R15 ;  /* 0x00000001ff1f7819 */ /* 0x000fe4000001160f */
[----:B------:R-:W-:Y:S01]  /*4f50*/  IADD3 R2, P1, PT, R25, R26, RZ ;  /* 0x0000001a19027210 */ /* 0x000fe20007f3e0ff */
[----:B------:R-:W-:Y:S01]  /*4f60*/  IMAD.WIDE.U32 R22, R21, 0x4000081, RZ ;  /* 0x0400008115167825 */ /* 0x000fe200078e00ff */
[----:B------:R-:W-:-:S02]  /*4f70*/  IADD3 R15, P2, PT, R16, -R18, RZ ;  /* 0x80000012100f7210 */ /* 0x000fc40007f5e0ff */
[----:B------:R-:W-:Y:S01]  /*4f80*/  IADD3.X R27, PT, PT, R31, R27, RZ, P1, !PT ;  /* 0x0000001b1f1b7210 */ /* 0x000fe20000ffe4ff */
[----:B------:R-:W-:Y:S01]  /*4f90*/  IMAD.WIDE.U32 R24, R20, 0x4000081, RZ ;  /* 0x0400008114187825 */ /* 0x000fe200078e00ff */
[----:B------:R-:W-:Y:S02]  /*4fa0*/  IADD3.X R24, PT, PT, R17, ~R19, RZ, P2, !PT ;  /* 0x8000001311187210 */ /* 0x000fe400017fe4ff */
[----:B------:R-:W-:Y:S01]  /*4fb0*/  SHF.R.U64 R27, R2, 0x12, R27 ;  /* 0x00000012021b7819 */ /* 0x000fe2000000121b */
[----:B------:R-:W-:Y:S01]  /*4fc0*/  IMAD.WIDE.U32 R22, P1, R20, 0x2000, R22 ;  /* 0x0000200014167825 */ /* 0x000fe20007820016 */
[--C-:B------:R-:W-:Y:S02]  /*4fd0*/  SHF.R.U64 R15, R15, 0x1, R24.reuse ;  /* 0x000000010f0f7819 */ /* 0x100fe40000001218 */
[----:B------:R-:W-:Y:S02]  /*4fe0*/  SHF.R.U32.HI R31, RZ, 0x1, R24 ;  /* 0x00000001ff1f7819 */ /* 0x000fe40000011618 */
[----:B------:R-:W-:Y:S01]  /*4ff0*/  IADD3 RZ, P2, PT, R25, R22, RZ ;  /* 0x0000001619ff7210 */ /* 0x000fe20007f5e0ff */
[----:B------:R-:W-:Y:S01]  /*5000*/  IMAD.X R25, RZ, RZ, RZ, P1 ;  /* 0x000000ffff197224 */ /* 0x000fe200008e06ff */
[----:B------:R-:W-:-:S02]  /*5010*/  IADD3 R15, P1, PT, R15, R18, RZ ;  /* 0x000000120f0f7210 */ /* 0x000fc40007f3e0ff */
[----:B------:R-:W-:Y:S02]  /*5020*/  MOV R24, R23 ;  /* 0x0000001700187202 */ /* 0x000fe40000000f00 */
[----:B------:R-:W-:Y:S02]  /*5030*/  IADD3.X R18, PT, PT, R31, R19, RZ, P1, !PT ;  /* 0x000000131f127210 */ /* 0x000fe40000ffe4ff */
[----:B------:R-:W-:Y:S01]  /*5040*/  ISETP.NE.AND P1, PT, R29, RZ, PT ;  /* 0x000000ff1d00720c */ /* 0x000fe20003f25270 */
[----:B------:R-:W-:Y:S01]  /*5050*/  IMAD.WIDE.U32.X R24, R21, 0x2000, R24, P2 ;  /* 0x0000200015187825 */ /* 0x000fe200010e0418 */
[--C-:B------:R-:W-:Y:S02]  /*5060*/  SHF.R.U64 R23, R15, 0x12, R18.reuse ;  /* 0x000000120f177819 */ /* 0x100fe40000001212 */
[----:B------:R-:W-:Y:S01]  /*5070*/  SHF.R.U32.HI R2, RZ, 0x12, R18 ;  /* 0x00000012ff027819 */ /* 0x000fe20000011612 */
[----:B------:R-:W-:Y:S02]  /*5080*/  IMAD R19, R25, -0x7ffff, RZ ;  /* 0xfff8000119137824 */ /* 0x000fe400078e02ff */
[----:B------:R-:W-:-:S04]  /*5090*/  IMAD.WIDE.U32 R20, R24, -0x7ffff, R20 ;  /* 0xfff8000118147825 */ /* 0x000fc800078e0014 */
[----:B------:R-:W-:Y:S01]  /*50a0*/  IMAD.WIDE.U32 R16, R23, -0x7ffff, R16 ;  /* 0xfff8000117107825 */ /* 0x000fe200078e0010 */
[----:B------:R-:W-:-:S03]  /*50b0*/  IADD3 R24, PT, PT, R21, -R24, R19 ;  /* 0x8000001815187210 */ /* 0x000fc60007ffe013 */
[----:B------:R-:W-:Y:S01]  /*50c0*/  IMAD R15, R2, -0x7ffff, RZ ;  /* 0xfff80001020f7824 */ /* 0x000fe200078e02ff */
[----:B------:R-:W-:Y:S01]  /*50d0*/  MOV R22, R16 ;  /* 0x0000001000167202 */ /* 0x000fe20000000f00 */
[----:B------:R-:W-:Y:S02]  /*50e0*/  IMAD.MOV.U32 R25, RZ, RZ, R20 ;  /* 0x000000ffff197224 */ /* 0x000fe400078e0014 */
[----:B------:R-:W-:Y:S01]  /*50f0*/  IMAD R2, R27, -0x7ffff, R14 ;  /* 0xfff800011b027824 */ /* 0x000fe200078e020e */
[----:B------:R-:W-:Y:S01]  /*5100*/  IADD3 R23, PT, PT, R17, -R23, R15 ;  /* 0x8000001711177210 */ /* 0x000fe20007ffe00f */
[----:B------:R-:W-:Y:S06]  /*5110*/  @P1 BRA `(.L_x_24) ;  /* 0xffffffec00c01947 */ /* 0x000fec000383ffff */
.L_x_23:
[----:B------:R-:W-:Y:S05]  /*5120*/  BSYNC.RECONVERGENT B3 ;  /* 0x0000000000037941 */ /* 0x000fea0003800200 */
.L_x_22:
        /* <DEDUP_REMOVED lines=20> */
[----:B------:R-:W-:Y:S01]  /*5270*/  IADD3 R2, P0, PT, R15, R18, RZ ;  /* 0x000000120f027210 */ /* 0x000fe20007f1e0ff */
[-C--:B------:R-:W-:Y:S02]  /*5280*/  IMAD R18, R23, R22.reuse, RZ ;  /* 0x0000001617127224 */ /* 0x080fe400078e02ff */
[C---:B------:R-:W-:Y:S01]  /*5290*/  IMAD.WIDE.U32 R14, R22.reuse, R22, RZ ;  /* 0x00000016160e7225 */ /* 0x040fe200078e00ff */
[----:B------:R-:W-:Y:S02]  /*52a0*/  IADD3.X R21, PT, PT, R21, R19, RZ, P0, !PT ;  /* 0x0000001315157210 */ /* 0x000fe400007fe4ff */
[----:B------:R-:W-:Y:S01]  /*52b0*/  ISETP.NE.AND P0, PT, R11, 0x1, PT ;  /* 0x000000010b00780c */ /* 0x000fe20003f05270 */
[----:B------:R-:W-:Y:S01]  /*52c0*/  IMAD R23, R22, R23, R18 ;  /* 0x0000001716177224 */ /* 0x000fe200078e0212 */
[----:B------:R-:W-:-:S02]  /*52d0*/  SHF.R.U64 R19, R2, 0x12, R21 ;  /* 0x0000001202137819 */ /* 0x000fc40000001215 */
        /* <DEDUP_REMOVED lines=11> */
[----:B------:R-:W-:-:S03]  /*5390*/  IMAD R18, R24, R25, RZ ;  /* 0x0000001918127224 */ /* 0x000fc600078e02ff */
[----:B------:R-:W-:Y:S01]  /*53a0*/  IADD3 R17, PT, PT, R15, R17, RZ ;  /* 0x000000110f117210 */ /* 0x000fe20007ffe0ff */
[----:B------:R-:W-:-:S03]  /*53b0*/  IMAD.WIDE.U32 R20, R14, 0x4000081, RZ ;  /* 0x040000810e147825 */ /* 0x000fc600078e00ff */
[----:B------:R-:W-:Y:S01]  /*53c0*/  IADD3.X R15, PT, PT, ~R16, R17, RZ, P0, !PT ;  /* 0x00000011100f7210 */ /* 0x000fe200007fe5ff */
[----:B------:R-:W-:-:S04]  /*53d0*/  IMAD R23, R25, R24, R18 ;  /* 0x0000001819177224 */ /* 0x000fc800078e0212 */
[----:B------:R-:W-:-:S04]  /*53e0*/  IMAD.WIDE.U32 R16, R15, 0x4000081, RZ ;  /* 0x040000810f107825 */ /* 0x000fc800078e00ff */
        /* <DEDUP_REMOVED lines=42> */
[----:B------:R-:W-:Y:S01]  /*5690*/  IADD3 RZ, P0, PT, R25, R18, RZ ;  /* 0x0000001219ff7210 */ /* 0x000fe20007f1e0ff */
[----:B------:R-:W-:Y:S01]  /*56a0*/  IMAD R18, R15, R14, RZ ;  /* 0x0000000e0f127224 */ /* 0x000fe200078e02ff */
[----:B------:R-:W-:-:S05]  /*56b0*/  MOV R22, R19 ;  /* 0x0000001300167202 */ /* 0x000fca0000000f00 */
[----:B------:R-:W-:-:S03]  /*56c0*/  IMAD.WIDE.U32.X R22, R17, 0x2000, R22, P0 ;  /* 0x0000200011167825 */ /* 0x000fc600000e0416 */
[----:B------:R-:W-:-:S04]  /*56d0*/  IADD3 R19, P0, PT, R16, -R22, RZ ;  /* 0x8000001610137210 */ /* 0x000fc80007f1e0ff */
[----:B------:R-:W-:-:S04]  /*56e0*/  IADD3.X R2, PT, PT, R17, ~R23, RZ, P0, !PT ;  /* 0x8000001711027210 */ /* 0x000fc800007fe4ff */
[--C-:B------:R-:W-:Y:S02]  /*56f0*/  SHF.R.U64 R19, R19, 0x1, R2.reuse ;  /* 0x0000000113137819 */ /* 0x100fe40000001202 */
[----:B------:R-:W-:Y:S02]  /*5700*/  SHF.R.U32.HI R25, RZ, 0x1, R2 ;  /* 0x00000001ff197819 */ /* 0x000fe40000011602 */
[----:B------:R-:W-:Y:S01]  /*5710*/  IADD3 R2, P0, PT, R19, R22, RZ ;  /* 0x0000001613027210 */ /* 0x000fe20007f1e0ff */
[-C--:B------:R-:W-:Y:S02]  /*5720*/  IMAD R19, R15, R14.reuse, R18 ;  /* 0x0000000e0f137224 */ /* 0x080fe400078e0212 */
[----:B------:R-:W-:-:S04]  /*5730*/  IMAD.WIDE.U32 R14, R14, R14, RZ ;  /* 0x0000000e0e0e7225 */ /* 0x000fc800078e00ff */
[----:B------:R-:W-:Y:S01]  /*5740*/  IMAD.X R23, R25, 0x1, R23, P0 ;  /* 0x0000000119177824 */ /* 0x000fe200000e0617 */
[----:B------:R-:W-:Y:S02]  /*5750*/  ISETP.NE.AND P0, PT, R11, 0x2, PT ;  /* 0x000000020b00780c */ /* 0x000fe40003f05270 */
[----:B------:R-:W-:Y:S02]  /*5760*/  IADD3 R15, PT, PT, R15, R19, RZ ;  /* 0x000000130f0f7210 */ /* 0x000fe40007ffe0ff */
[--C-:B------:R-:W-:Y:S02]  /*5770*/  SHF.R.U64 R11, R2, 0x12, R23.reuse ;  /* 0x00000012020b7819 */ /* 0x100fe40000001217 */
[----:B------:R-:W-:-:S03]  /*5780*/  SHF.R.U32.HI R2, RZ, 0x12, R23 ;  /* 0x00000012ff027819 */ /* 0x000fc60000011617 */
        /* <DEDUP_REMOVED lines=15> */
[----:B------:R-:W-:-:S05]  /*5880*/  IMAD.WIDE.U32 R18, P0, R16, 0x2000, R18 ;  /* 0x0000200010127825 */ /* 0x000fca0007800012 */
[----:B------:R-:W-:Y:S02]  /*5890*/  IADD3.X R23, PT, PT, RZ, RZ, RZ, P0, !PT ;  /* 0x000000ffff177210 */ /* 0x000fe400007fe4ff */
        /* <DEDUP_REMOVED lines=22> */
[--C-:B------:R-:W-:Y:S02]  /*5a00*/  SHF.R.U64 R25, R22, 0x12, R23.reuse ;  /* 0x0000001216197819 */ /* 0x100fe40000001217 */
[----:B------:R-:W-:Y:S02]  /*5a10*/  SHF.R.U32.HI R22, RZ, 0x12, R23 ;  /* 0x00000012ff167819 */ /* 0x000fe40000011617 */
[----:B------:R-:W-:Y:S01]  /*5a20*/  IADD3 R19, PT, PT, R17, -R21, R18 ;  /* 0x8000001511137210 */ /* 0x000fe20007ffe012 */
[----:B------:R-:W-:Y:S02]  /*5a30*/  IMAD R18, R11, R16, RZ ;  /* 0x000000100b127224 */ /* 0x000fe400078e02ff */
[----:B------:R-:W-:-:S04]  /*5a40*/  IMAD.WIDE.U32 R14, R25, -0x7ffff, R14 ;  /* 0xfff80001190e7825 */ /* 0x000fc800078e000e */
[----:B------:R-:W-:Y:S02]  /*5a50*/  IMAD R11, R22, -0x7ffff, RZ ;  /* 0xfff80001160b7824 */ /* 0x000fe400078e02ff */
[----:B------:R-:W-:-:S03]  /*5a60*/  IMAD.WIDE.U32 R16, R2, R16, RZ ;  /* 0x0000001002107225 */ /* 0x000fc600078e00ff */
[----:B------:R-:W-:Y:S01]  /*5a70*/  IADD3 R11, PT, PT, R15, -R25, R11 ;  /* 0x800000190f0b7210 */ /* 0x000fe20007ffe00b */
[----:B------:R-:W-:Y:S02]  /*5a80*/  IMAD R19, R19, R2, R18 ;  /* 0x0000000213137224 */ /* 0x000fe400078e0212 */
[----:B------:R-:W-:Y:S02]  /*5a90*/  IMAD R30, R30, R14, RZ ;  /* 0x0000000e1e1e7224 */ /* 0x000fe400078e02ff */
[----:B------:R-:W-:Y:S02]  /*5aa0*/  IMAD.IADD R17, R17, 0x1, R19 ;  /* 0x0000000111117824 */ /* 0x000fe400078e0213 */
[----:B------:R-:W-:Y:S02]  /*5ab0*/  IMAD R11, R11, R28, R30 ;  /* 0x0000001c0b0b7224 */ /* 0x000fe400078e021e */
[----:B------:R-:W-:-:S05]  /*5ac0*/  IMAD.WIDE.U32 R28, R28, R14, R16 ;  /* 0x0000000e1c1c7225 */ /* 0x000fca00078e0010 */
[----:B------:R-:W-:-:S05]  /*5ad0*/  IADD3 R21, PT, PT, R29, R11, RZ ;  /* 0x0000000b1d157210 */ /* 0x000fca0007ffe0ff */
        /* <DEDUP_REMOVED lines=15> */
.L_x_25:
[----:B------:R-:W-:Y:S05]  /*5bd0*/  BSYNC.RECONVERGENT B3 ;  /* 0x0000000000037941 */ /* 0x000fea0003800200 */
.L_x_21:
[----:B------:R-:W-:Y:S05]  /*5be0*/  BSYNC.RECONVERGENT B0 ;  /* 0x0000000000007941 */ /* 0x000fea0003800200 */
.L_x_20:
[----:B------:R-:W-:Y:S01]  /*5bf0*/  HFMA2 R14, -RZ, RZ, 0, 8.94069671630859375e-07 ;  /* 0x0000000fff0e7431 */ /* 0x000fe200000001ff */
[----:B------:R-:W-:-:S04]  /*5c00*/  ISETP.NE.AND P0, PT, R8, RZ, PT ;  /* 0x000000ff0800720c */ /* 0x000fc80003f05270 */
[----:B------:R-:W-:-:S04]  /*5c10*/  IMAD R14, R3, R14, 0xdfffe4 ;  /* 0x00dfffe4030e7424 */ /* 0x000fc800078e020e */
[----:B------:R-:W-:-:S04]  /*5c20*/  IMAD R3, R9, -0x1c, R14 ;  /* 0xffffffe409037824 */ /* 0x000fc800078e020e */
[----:B------:R-:W-:-:S05]  /*5c30*/  IMAD.HI.U32 R14, R3, 0x2001, RZ ;  /* 0x00002001030e7827 */ /* 0x000fca00078e00ff */
[----:B------:R-:W-:-:S04]  /*5c40*/  IADD3 R9, PT, PT, R3, -R14, RZ ;  /* 0x8000000e03097210 */ /* 0x000fc80007ffe0ff */
[----:B------:R-:W-:-:S04]  /*5c50*/  LEA.HI R9, R9, R14, RZ, 0x1f ;  /* 0x0000000e09097211 */ /* 0x000fc800078ff8ff */
[----:B------:R-:W-:-:S05]  /*5c60*/  SHF.R.U32.HI R14, RZ, 0x12, R9 ;  /* 0x00000012ff0e7819 */ /* 0x000fca0000011609 */
[----:B------:R-:W-:Y:S01]  /*5c70*/  IMAD R3, R14, -0x7ffff, R3 ;  /* 0xfff800010e037824 */ /* 0x000fe200078e0203 */
[----:B------:R-:W-:Y:S06]  /*5c80*/  @!P0 BRA `(.L_x_19) ;  /* 0x0000001c00308947 */ /* 0x000fec0003800000 */
[----:B------:R-:W-:Y:S01]  /*5c90*/  ISETP.GE.U32.AND P2, PT, R8, 0x4, PT ;  /* 0x000000040800780c */ /* 0x000fe20003f46070 */
[----:B------:R-:W-:Y:S01]  /*5ca0*/  BSSY.RECONVERGENT B0, `(.L_x_26) ;  /* 0x000011f000007945 */ /* 0x000fe20003800200 */
[----:B------:R-:W-:Y:S01]  /*5cb0*/  IADD3 R10, P1, PT, -R10, 0x7ffff, RZ ;  /* 0x0007ffff0a0a7810 */ /* 0x000fe20007f3e1ff */
[----:B------:R-:W-:Y:S01]  /*5cc0*/  IMAD.MOV.U32 R17, RZ, RZ, 0xf ;  /* 0x0000000fff117424 */ /* 0x000fe200078e00ff */
[----:B------:R-:W-:Y:S02]  /*5cd0*/  LOP3.LUT R9, R8, 0x3, RZ, 0xc0, !PT ;  /* 0x0000000308097812 */ /* 0x000fe400078ec0ff */
[----:B------:R-:W-:Y:S01]  /*5ce0*/  MOV R16, RZ ;  /* 0x000000ff00107202 */ /* 0x000fe20000000f00 */
[----:B------:R-:W-:Y:S01]  /*5cf0*/  IMAD.X R28, RZ, RZ, -0x1, P1 ;  /* 0xffffffffff1c7424 */ /* 0x000fe200008e06ff */
[----:B------:R-:W-:Y:S02]  /*5d00*/  ISETP.NE.AND P0, PT, R9, RZ, PT ;  /* 0x000000ff0900720c */ /* 0x000fe40003f05270 */
[----:B------:R-:W-:-:S02]  /*5d10*/  MOV R24, 0x1c ;  /* 0x0000001c00187802 */ /* 0x000fc40000000f00 */
[----:B------:R-:W-:Y:S01]  /*5d20*/  MOV R25, RZ ;  /* 0x000000ff00197202 */ /* 0x000fe20000000f00 */
[----:B------:R-:W-:Y:S08]  /*5d30*/  @!P2 BRA `(.L_x_27) ;  /* 0x000000100054a947 */ /* 0x000ff00003800000 */
[----:B------:R-:W-:Y:S01]  /*5d40*/  HFMA2 R17, -RZ, RZ, 0, 8.94069671630859375e-07 ;  /* 0x0000000fff117431 */ /* 0x000fe200000001ff */
[----:B------:R-:W-:Y:S01]  /*5d50*/  LOP3.LUT R30, R8, 0x7ffffffc, RZ, 0xc0, !PT ;  /* 0x7ffffffc081e7812 */ /* 0x000fe200078ec0ff */
[----:B------:R-:W-:Y:S01]  /*5d60*/  HFMA2 R25, -RZ, RZ, 0, 0 ;  /* 0x00000000ff197431 */ /* 0x000fe200000001ff */
[----:B------:R-:W-:Y:S01]  /*5d70*/  MOV R11, RZ ;  /* 0x000000ff000b7202 */ /* 0x000fe20000000f00 */
[----:B------:R-:W-:Y:S01]  /*5d80*/  IMAD.MOV.U32 R24, RZ, RZ, 0x1c ;  /* 0x0000001cff187424 */ /* 0x000fe200078e00ff */
[----:B------:R-:W-:-:S07]  /*5d90*/  MOV R16, RZ ;  /* 0x000000ff00107202 */ /* 0x000fce0000000f00 */
.L_x_28:
[-C--:B------:R-:W-:Y:S01]  /*5da0*/  IMAD R18, R16, R17.reuse, RZ ;  /* 0x0000001110127224 */ /* 0x080fe200078e02ff */
[----:B------:R-:W-:Y:S01]  /*5db0*/  IADD3 R11, PT, PT, R11, 0x4, RZ ;  /* 0x000000040b0b7810 */ /* 0x000fe20007ffe0ff */
[----:B------:R-:W-:-:S04]  /*5dc0*/  IMAD.WIDE.U32 R14, R17, R17, RZ ;  /* 0x00000011110e7225 */ /* 0x000fc800078e00ff */
[----:B------:R-:W-:Y:S02]  /*5dd0*/  IMAD R19, R17, R16, R18 ;  /* 0x0000001011137224 */ /* 0x000fe400078e0212 */
[----:B------:R-:W-:Y:S02]  /*5de0*/  IMAD R18, R25, 0x7ffff, RZ ;  /* 0x0007ffff19127824 */ /* 0x000fe400078e02ff */
[----:B------:R-:W-:Y:S01]  /*5df0*/  IMAD R21, R16, R3, RZ ;  /* 0x0000000310157224 */ /* 0x000fe200078e02ff */
[----:B------:R-:W-:Y:S01]  /*5e00*/  IADD3 R15, PT, PT, R15, R19, RZ ;  /* 0x000000130f0f7210 */ /* 0x000fe20007ffe0ff */
[----:B------:R-:W-:Y:S01]  /*5e10*/  IMAD.WIDE.U32 R16, R17, R3, RZ ;  /* 0x0000000311107225 */ /* 0x000fe200078e00ff */
[----:B------:R-:W-:-:S03]  /*5e20*/  SHF.L.U64.HI R19, R24, 0x1, R25 ;  /* 0x0000000118137819 */ /* 0x000fc60000010219 */
[----:B------:R-:W-:Y:S01]  /*5e30*/  IMAD.WIDE.U32 R14, R24, 0x7ffff, R14 ;  /* 0x0007ffff180e7825 */ /* 0x000fe200078e000e */
[----:B------:R-:W-:-:S03]  /*5e40*/  IADD3 R17, PT, PT, R17, R21, RZ ;  /* 0x0000001511117210 */ /* 0x000fc60007ffe0ff */
[----:B------:R-:W-:Y:S01]  /*5e50*/  IMAD R3, R28, R24, RZ ;  /* 0x000000181c037224 */ /* 0x000fe200078e02ff */
[----:B------:R-:W-:Y:S01]  /*5e60*/  LEA R14, P1, -R24, R14, 0x1 ;  /* 0x0000000e180e7211 */ /* 0x000fe200078209ff */
[C---:B------:R-:W-:Y:S02]  /*5e70*/  IMAD R20, R25.reuse, R24, RZ ;  /* 0x0000001819147224 */ /* 0x040fe400078e02ff */
[----:B------:R-:W-:Y:S01]  /*5e80*/  IMAD R3, R25, R10, R3 ;  /* 0x0000000a19037224 */ /* 0x000fe200078e0203 */
[----:B------:R-:W-:Y:S01]  /*5e90*/  IADD3.X R15, PT, PT, ~R19, R15, R18, P1, !PT ;  /* 0x0000000f130f7210 */ /* 0x000fe20000ffe512 */
[----:B0-----:R-:W-:-:S04]  /*5ea0*/  IMAD.WIDE.U32 R22, R14, 0x4000081, RZ ;  /* 0x040000810e167825 */ /* 0x001fc800078e00ff */
[----:B------:R-:W-:-:S04]  /*5eb0*/  IMAD.WIDE.U32 R18, R15, 0x4000081, RZ ;  /* 0x040000810f127825 */ /* 0x000fc800078e00ff */
[----:B------:R-:W-:Y:S02]  /*5ec0*/  IMAD R25, R24, R25, R20 ;  /* 0x0000001918197224 */ /* 0x000fe400078e0214 */
[----:B------:R-:W-:-:S04]  /*5ed0*/  IMAD.WIDE.U32 R18, P1, R14, 0x2000, R18 ;  /* 0x000020000e127825 */ /* 0x000fc80007820012 */
[C---:B------:R-:W-:Y:S01]  /*5ee0*/  IMAD.WIDE.U32 R16, R24.reuse, R10, R16 ;  /* 0x0000000a18107225 */ /* 0x040fe200078e0010 */
[----:B------:R-:W-:Y:S02]  /*5ef0*/  IADD3.X R21, PT, PT, RZ, RZ, RZ, P1, !PT ;  /* 0x000000ffff157210 */ /* 0x000fe40000ffe4ff */
[----:B------:R-:W-:Y:S01]  /*5f00*/  IADD3 RZ, P1, PT, R23, R18, RZ ;  /* 0x0000001217ff7210 */ /* 0x000fe20007f3e0ff */
[----:B------:R-:W-:Y:S01]  /*5f10*/  IMAD.IADD R17, R17, 0x1, R3 ;  /* 0x0000000111117824 */ /* 0x000fe200078e0203 */
[----:B------:R-:W-:Y:S01]  /*5f20*/  MOV R20, R19 ;  /* 0x0000001300147202 */ /* 0x000fe20000000f00 */
[----:B------:R-:W-:-:S04]  /*5f30*/  IMAD.WIDE.U32 R18, R24, R24, RZ ;  /* 0x0000001818127225 */ /* 0x000fc800078e00ff */
[----:B------:R-:W-:Y:S01]  /*5f40*/  IMAD.WIDE.U32.X R20, R15, 0x2000, R20, P1 ;  /* 0x000020000f147825 */ /* 0x000fe200008e0414 */
[----:B------:R-:W-:-:S03]  /*5f50*/  IADD3 R19, PT, PT, R19, R25, RZ ;  /* 0x0000001913137210 */ /* 0x000fc60007ffe0ff */
[----:B------:R-:W-:Y:S01]  /*5f60*/  IMAD.WIDE.U32 R26, R17, 0x4000081, RZ ;  /* 0x04000081111a7825 */ /* 0x000fe200078e00ff */
[----:B------:R-:W-:-:S03]  /*5f70*/  IADD3 R24, P2, PT, R14, -R20, RZ ;  /* 0x800000140e187210 */ /* 0x000fc60007f5e0ff */
[----:B------:R-:W-:Y:S01]  /*5f80*/  IMAD.WIDE.U32 R32, R16, 0x4000081, RZ ;  /* 0x0400008110207825 */ /* 0x000fe200078e00ff */
[----:B------:R-:W-:-:S03]  /*5f90*/  IADD3.X R3, PT, PT, R15, ~R21, RZ, P2, !PT ;  /* 0x800000150f037210 */ /* 0x000fc600017fe4ff */
[----:B------:R-:W-:Y:S01]  /*5fa0*/  IMAD.WIDE.U32 R26, P1, R16, 0x2000, R26 ;  /* 0x00002000101a7825 */ /* 0x000fe2000782001a */
[--C-:B------:R-:W-:Y:S02]  /*5fb0*/  SHF.R.U64 R29, R24, 0x1, R3.reuse ;  /* 0x00000001181d7819 */ /* 0x100fe40000001203 */
[----:B------:R-:W-:Y:S01]  /*5fc0*/  SHF.R.U32.HI R3, RZ, 0x1, R3 ;  /* 0x00000001ff037819 */ /* 0x000fe20000011603 */
[----:B------:R-:W-:Y:S01]  /*5fd0*/  IMAD.WIDE.U32 R22, R19, 0x2000041, RZ ;  /* 0x0200004113167825 */ /* 0x000fe200078e00ff */
[----:B------:R-:W-:Y:S02]  /*5fe0*/  IADD3 R29, P3, PT, R29, R20, RZ ;  /* 0x000000141d1d7210 */ /* 0x000fe40007f7e0ff */
[----:B------:R-:W-:Y:S01]  /*5ff0*/  IADD3 RZ, P2, PT, R33, R26, RZ ;  /* 0x0000001a21ff7210 */ /* 0x000fe20007f5e0ff */
[----:B------:R-:W-:Y:S01]  /*6000*/  IMAD.X R25, RZ, RZ, RZ, P1 ;  /* 0x000000ffff197224 */ /* 0x000fe200008e06ff */
[----:B------:R-:W-:Y:S01]  /*6010*/  MOV R24, R27 ;  /* 0x0000001b00187202 */ /* 0x000fe20000000f00 */
[----:B------:R-:W-:Y:S01]  /*6020*/  IMAD.WIDE.U32 R22, P1, R18, -0x7ffff000, R22 ;  /* 0x8000100012167825 */ /* 0x000fe20007820016 */
[----:B------:R-:W-:-:S03]  /*6030*/  IADD3.X R20, PT, PT, R3, R21, RZ, P3, !PT ;  /* 0x0000001503147210 */ /* 0x000fc60001ffe4ff */
[----:B------:R-:W-:Y:S01]  /*6040*/  IMAD.WIDE.U32 R26, R18, 0x2000041, RZ ;  /* 0x02000041121a7825 */ /* 0x000fe200078e00ff */
[--C-:B------:R-:W-:Y:S02]  /*6050*/  SHF.R.U64 R29, R29, 0x12, R20.reuse ;  /* 0x000000121d1d7819 */ /* 0x100fe40000001214 */
[----:B------:R-:W-:Y:S01]  /*6060*/  SHF.R.U32.HI R20, RZ, 0x12, R20 ;  /* 0x00000012ff147819 */ /* 0x000fe20000011614 */
[----:B------:R-:W-:Y:S01]  /*6070*/  IMAD.WIDE.U32.X R24, R17, 0x2000, R24, P2 ;  /* 0x0000200011187825 */ /* 0x000fe200010e0418 */
[----:B------:R-:W-:-:S03]  /*6080*/  IADD3 RZ, P3, PT, R27, R22, RZ ;  /* 0x000000161bff7210 */ /* 0x000fc60007f7e0ff */
[----:B------:R-:W-:Y:S01]  /*6090*/  IMAD.WIDE.U32 R26, R29, -0x7ffff, R14 ;  /* 0xfff800011d1a7825 */ /* 0x000fe200078e000e */
[----:B------:R-:W-:-:S03]  /*60a0*/  IADD3 R22, P2, PT, R16, -R24, RZ ;  /* 0x8000001810167210 */ /* 0x000fc60007f5e0ff */
[----:B------:R-:W-:Y:S01]  /*60b0*/  IMAD R14, R20, -0x7ffff, RZ ;  /* 0xfff80001140e7824 */ /* 0x000fe200078e02ff */
[----:B------:R-:W-:Y:S01]  /*60c0*/  IADD3.X R3, PT, PT, R17, ~R25, RZ, P2, !PT ;  /* 0x8000001911037210 */ /* 0x000fe200017fe4ff */
[----:B------:R-:W-:Y:S01]  /*60d0*/  IMAD.X R21, RZ, RZ, RZ, P1 ;  /* 0x000000ffff157224 */ /* 0x000fe200008e06ff */
[----:B------:R-:W-:Y:S02]  /*60e0*/  MOV R20, R23 ;  /* 0x0000001700147202 */ /* 0x000fe40000000f00 */
[----:B------:R-:W-:Y:S02]  /*60f0*/  SHF.R.U64 R15, R22, 0x1, R3 ;  /* 0x00000001160f7819 */ /* 0x000fe40000001203 */
[----:B------:R-:W-:Y:S01]  /*6100*/  IADD3 R23, PT, PT, R27, -R29, R14 ;  /* 0x8000001d1b177210 */ /* 0x000fe20007ffe00e */
[----:B------:R-:W-:Y:S01]  /*6110*/  IMAD.WIDE.U32.X R20, R19, -0x7ffff000, R20, P3 ;  /* 0x8000100013147825 */ /* 0x000fe200018e0414 */
[----:B------:R-:W-:Y:S02]  /*6120*/  SHF.R.U32.HI R27, RZ, 0x1, R3 ;  /* 0x00000001ff1b7819 */ /* 0x000fe40000011603 */
[----:B------:R-:W-:Y:S01]  /*6130*/  IADD3 R22, P1, PT, R15, R24, RZ ;  /* 0x000000180f167210 */ /* 0x000fe20007f3e0ff */
[-C--:B------:R-:W-:Y:S01]  /*6140*/  IMAD R24, R23, R26.reuse, RZ ;  /* 0x0000001a17187224 */ /* 0x080fe200078e02ff */
[--C-:B------:R-:W-:Y:S01]  /*6150*/  SHF.R.U64 R3, R20, 0x12, R21.reuse ;  /* 0x0000001214037819 */ /* 0x100fe20000001215 */
[----:B------:R-:W-:Y:S01]  /*6160*/  IMAD.WIDE.U32 R14, R26, R26, RZ ;  /* 0x0000001a1a0e7225 */ /* 0x000fe200078e00ff */
[----:B------:R-:W-:-:S02]  /*6170*/  SHF.R.U32.HI R20, RZ, 0x12, R21 ;  /* 0x00000012ff147819 */ /* 0x000fc40000011615 */
[----:B------:R-:W-:Y:S01]  /*6180*/  IADD3.X R21, PT, PT, R27, R25, RZ, P1, !PT ;  /* 0x000000191b157210 */ /* 0x000fe20000ffe4ff */
[----:B------:R-:W-:Y:S02]  /*6190*/  IMAD R27, R23, R26, R24 ;  /* 0x0000001a171b7224 */ /* 0x000fe400078e0218 */
[----:B------:R-:W-:Y:S01]  /*61a0*/  IMAD.WIDE.U32 R24, R3, -0x7ffff, R18 ;  /* 0xfff8000103187825 */ /* 0x000fe200078e0012 */
[--C-:B------:R-:W-:Y:S02]  /*61b0*/  SHF.R.U64 R19, R22, 0x12, R21.reuse ;  /* 0x0000001216137819 */ /* 0x100fe40000001215 */
[----:B------:R-:W-:Y:S01]  /*61c0*/  SHF.R.U32.HI R18, RZ, 0x12, R21 ;  /* 0x00000012ff127819 */ /* 0x000fe20000011615 */
[----:B------:R-:W-:Y:S02]  /*61d0*/  IMAD R20, R20, -0x7ffff, RZ ;  /* 0xfff8000114147824 */ /* 0x000fe400078e02ff */
[----:B------:R-:W-:Y:S02]  /*61e0*/  IMAD.IADD R15, R15, 0x1, R27 ;  /* 0x000000010f0f7824 */ /* 0x000fe400078e021b */
[----:B------:R-:W-:Y:S01]  /*61f0*/  IMAD.WIDE.U32 R16, R19, -0x7ffff, R16 ;  /* 0xfff8000113107825 */ /* 0x000fe200078e0010 */
[----:B------:R-:W-:-:S03]  /*6200*/  IADD3 R3, PT, PT, R25, -R3, R20 ;  /* 0x8000000319037210 */ /* 0x000fc60007ffe014 */
[----:B------:R-:W-:Y:S02]  /*6210*/  IMAD R18, R18, -0x7ffff, RZ ;  /* 0xfff8000112127824 */ /* 0x000fe400078e02ff */
[----:B------:R-:W-:-:S03]  /*6220*/  IMAD.WIDE.U32 R14, R24, 0x7ffff, R14 ;  /* 0x0007ffff180e7825 */ /* 0x000fc600078e000e */
[----:B------:R-:W-:Y:S01]  /*6230*/  IADD3 R19, PT, PT, R17, -R19, R18 ;  /* 0x8000001311137210 */ /* 0x000fe20007ffe012 */
[----:B------:R-:W-:Y:S01]  /*6240*/  IMAD R18, R3, 0x7ffff, RZ ;  /* 0x0007ffff03127824 */ /* 0x000fe200078e02ff */
[C---:B------:R-:W-:Y:S02]  /*6250*/  SHF.L.U64.HI R17, R24.reuse, 0x1, R3 ;  /* 0x0000000118117819 */ /* 0x040fe40000010203 */
[----:B------:R-:W-:Y:S01]  /*6260*/  LEA R14, P1, -R24, R14, 0x1 ;  /* 0x0000000e180e7211 */ /* 0x000fe200078209ff */
[-C--:B------:R-:W-:Y:S02]  /*6270*/  IMAD R19, R19, R26.reuse, RZ ;  /* 0x0000001a13137224 */ /* 0x080fe400078e02ff */
[----:B------:R-:W-:Y:S01]  /*6280*/  IMAD.WIDE.U32 R26, R16, R26, RZ ;  /* 0x0000001a101a7225 */ /* 0x000fe200078e00ff */
[----:B------:R-:W-:-:S03]  /*6290*/  IADD3.X R15, PT, PT, ~R17, R15, R18, P1, !PT ;  /* 0x0000000f110f7210 */ /* 0x000fc60000ffe512 */
[----:B------:R-:W-:Y:S02]  /*62a0*/  IMAD R17, R23, R16, R19 ;  /* 0x0000001017117224 */ /* 0x000fe400078e0213 */
[----:B------:R-:W-:-:S03]  /*62b0*/  IMAD.WIDE.U32 R18, R15, 0x4000081, RZ ;  /* 0x040000810f127825 */ /* 0x000fc600078e00ff */
[----:B------:R-:W-:Y:S01]  /*62c0*/  IADD3 R27, PT, PT, R27, R17, RZ ;  /* 0x000000111b1b7210 */ /* 0x000fe20007ffe0ff */
[----:B------:R-:W-:Y:S02]  /*62d0*/  IMAD R16, R28, R24, RZ ;  /* 0x000000181c107224 */ /* 0x000fe400078e02ff */
[----:B------:R-:W-:-:S04]  /*62e0*/  IMAD.WIDE.U32 R18, P1, R14, 0x2000, R18 ;  /* 0x000020000e127825 */ /* 0x000fc80007820012 */
[----:B------:R-:W-:Y:S01]  /*62f0*/  IMAD.WIDE.U32 R20, R14, 0x4000081, RZ ;  /* 0x040000810e147825 */ /* 0x000fe200078e00ff */
[----:B------:R-:W-:-:S03]  /*6300*/  IADD3.X R17, PT, PT, RZ, RZ, RZ, P1, !PT ;  /* 0x000000ffff117210 */ /* 0x000fc60000ffe4ff */
[----:B------:R-:W-:Y:S01]  /*6310*/  IMAD R23, R3, R10, R16 ;  /* 0x0000000a03177224 */ /* 0x000fe200078e0210 */
[----:B------:R-:W-:Y:S01]  /*6320*/  IADD3 RZ, P1, PT, R21, R18, RZ ;  /* 0x0000001215ff7210 */ /* 0x000fe20007f3e0ff */
[----:B------:R-:W-:-:S04]  /*6330*/  IMAD.WIDE.U32 R26, R10, R24, R26 ;  /* 0x000000180a1a7225 */ /* 0x000fc800078e001a */
[----:B------:R-:W-:Y:S01]  /*6340*/  IMAD.MOV.U32 R16, RZ, RZ, R19 ;  /* 0x000000ffff107224 */ /* 0x000fe200078e0013 */
[----:B------:R-:W-:Y:S01]  /*6350*/  IADD3 R27, PT, PT, R27, R23, RZ ;  /* 0x000000171b1b7210 */ /* 0x000fe20007ffe0ff */
[----:B------:R-:W-:Y:S02]  /*6360*/  IMAD R20, R3, R24, RZ ;  /* 0x0000001803147224 */ /* 0x000fe400078e02ff */
[----:B------:R-:W-:-:S04]  /*6370*/  IMAD.WIDE.U32.X R16, R15, 0x2000, R16, P1 ;  /* 0x000020000f107825 */ /* 0x000fc800008e0410 */
[----:B------:R-:W-:-:S04]  /*6380*/  IMAD.WIDE.U32 R18, R27, 0x4000081, RZ ;  /* 0x040000811b127825 */ /* 0x000fc800078e00ff */
[----:B------:R-:W-:Y:S01]  /*6390*/  IMAD R23, R3, R24, R20 ;  /* 0x0000001803177224 */ /* 0x000fe200078e0214 */
[----:B------:R-:W-:Y:S01]  /*63a0*/  IADD3 R3, P2, PT, R14, -R16, RZ ;  /* 0x800000100e037210 */ /* 0x000fe20007f5e0ff */
[----:B------:R-:W-:-:S04]  /*63b0*/  IMAD.WIDE.U32 R24, R24, R24, RZ ;  /* 0x0000001818187225 */ /* 0x000fc800078e00ff */
[C---:B------:R-:W-:Y:S01]  /*63c0*/  IMAD.WIDE.U32 R20, R26.reuse, 0x4000081, RZ ;  /* 0x040000811a147825 */ /* 0x040fe200078e00ff */
[----:B------:R-:W-:Y:S02]  /*63d0*/  IADD3 R25, PT, PT, R25, R23, RZ ;  /* 0x0000001719197210 */ /* 0x000fe40007ffe0ff */
[----:B------:R-:W-:Y:S01]  /*63e0*/  IADD3.X R20, PT, PT, R15, ~R17, RZ, P2, !PT ;  /* 0x800000110f147210 */ /* 0x000fe200017fe4ff */
[----:B------:R-:W-:-:S03]  /*63f0*/  IMAD.WIDE.U32 R18, P1, R26, 0x2000, R18 ;  /* 0x000020001a127825 */ /* 0x000fc60007820012 */
[--C-:B------:R-:W-:Y:S01]  /*6400*/  SHF.R.U64 R3, R3, 0x1, R20.reuse ;  /* 0x0000000103037819 */ /* 0x100fe20000001214 */
[----:B------:R-:W-:Y:S01]  /*6410*/  IMAD.WIDE.U32 R22, R25, 0x4000081, RZ ;  /* 0x0400008119167825 */ /* 0x000fe200078e00ff */
[----:B------:R-:W-:Y:S02]  /*6420*/  IADD3 RZ, P2, PT, R21, R18, RZ ;  /* 0x0000001215ff7210 */ /* 0x000fe40007f5e0ff */
[----:B------:R-:W-:Y:S02]  /*6430*/  IADD3.X R21, PT, PT, RZ, RZ, RZ, P1, !PT ;  /* 0x000000ffff157210 */ /* 0x000fe40000ffe4ff */
[----:B------:R-:W-:Y:S01]  /*6440*/  SHF.R.U32.HI R29, RZ, 0x1, R20 ;  /* 0x00000001ff1d7819 */ /* 0x000fe20000011614 */
[----:B------:R-:W-:Y:S01]  /*6450*/  IMAD.MOV.U32 R20, RZ, RZ, R19 ;  /* 0x000000ffff147224 */ /* 0x000fe200078e0013 */
[----:B------:R-:W-:Y:S01]  /*6460*/  IADD3 R3, P1, PT, R3, R16, RZ ;  /* 0x0000001003037210 */ /* 0x000fe20007f3e0ff */
[----:B------:R-:W-:-:S03]  /*6470*/  IMAD.WIDE.U32 R18, R24, 0x4000081, RZ ;  /* 0x0400008118127825 */ /* 0x000fc600078e00ff */
[----:B------:R-:W-:Y:S01]  /*6480*/  IADD3.X R16, PT, PT, R29, R17, RZ, P1, !PT ;  /* 0x000000111d107210 */ /* 0x000fe20000ffe4ff */
[----:B------:R-:W-:-:S03]  /*6490*/  IMAD.WIDE.U32.X R20, R27, 0x2000, R20, P2 ;  /* 0x000020001b147825 */ /* 0x000fc600010e0414 */
[----:B------:R-:W-:Y:S01]  /*64a0*/  SHF.R.U64 R3, R3, 0x12, R16 ;  /* 0x0000001203037819 */ /* 0x000fe20000001210 */
[----:B------:R-:W-:Y:S01]  /*64b0*/  IMAD.WIDE.U32 R22, P2, R24, 0x2000, R22 ;  /* 0x0000200018167825 */ /* 0x000fe20007840016 */
[----:B------:R-:W-:-:S03]  /*64c0*/  IADD3 R29, P1, PT, R26, -R20, RZ ;  /* 0x800000141a1d7210 */ /* 0x000fc60007f3e0ff */
[----:B------:R-:W-:Y:S01]  /*64d0*/  IMAD.WIDE.U32 R14, R3, -0x7ffff, R14 ;  /* 0xfff80001030e7825 */ /* 0x000fe200078e000e */
[----:B------:R-:W-:Y:S02]  /*64e0*/  IADD3.X R17, PT, PT, RZ, RZ, RZ, P2, !PT ;  /* 0x000000ffff117210 */ /* 0x000fe400017fe4ff */
[----:B------:R-:W-:Y:S02]  /*64f0*/  IADD3 RZ, P2, PT, R19, R22, RZ ;  /* 0x0000001613ff7210 */ /* 0x000fe40007f5e0ff */
[----:B------:R-:W-:Y:S01]  /*6500*/  SHF.R.U32.HI R19, RZ, 0x12, R16 ;  /* 0x00000012ff137819 */ /* 0x000fe20000011610 */
[----:B------:R-:W-:Y:S01]  /*6510*/  IMAD.MOV.U32 R16, RZ, RZ, R23 ;  /* 0x000000ffff107224 */ /* 0x000fe200078e0017 */
[----:B------:R-:W-:-:S03]  /*6520*/  IADD3.X R18, PT, PT, R27, ~R21, RZ, P1, !PT ;  /* 0x800000151b127210 */ /* 0x000fc60000ffe4ff */
[----:B------:R-:W-:Y:S01]  /*6530*/  IMAD R22, R19, -0x7ffff, RZ ;  /* 0xfff8000113167824 */ /* 0x000fe200078e02ff */
[----:B------:R-:W-:Y:S01]  /*6540*/  SHF.R.U64 R29, R29, 0x1, R18 ;  /* 0x000000011d1d7819 */ /* 0x000fe20000001212 */
[----:B------:R-:W-:Y:S01]  /*6550*/  IMAD.WIDE.U32.X R16, R25, 0x2000, R16, P2 ;  /* 0x0000200019107825 */ /* 0x000fe200010e0410 */
[----:B------:R-:W-:Y:S02]  /*6560*/  SHF.R.U32.HI R19, RZ, 0x1, R18 ;  /* 0x00000001ff137819 */ /* 0x000fe40000011612 */
[----:B------:R-:W-:Y:S02]  /*6570*/  IADD3 R29, P1, PT, R29, R20, RZ ;  /* 0x000000141d1d7210 */ /* 0x000fe40007f3e0ff */
[----:B------:R-:W-:Y:S01]  /*6580*/  IADD3 R15, PT, PT, R15, -R3, R22 ;  /* 0x800000030f0f7210 */ /* 0x000fe20007ffe016 */
[----:B------:R-:W-:Y:S01]  /*6590*/  IMAD.WIDE.U32 R22, R16, -0x7ffff, R24 ;  /* 0xfff8000110167825 */ /* 0x000fe200078e0018 */
[----:B------:R-:W-:-:S03]  /*65a0*/  IADD3.X R20, PT, PT, R19, R21, RZ, P1, !PT ;  /* 0x0000001513147210 */ /* 0x000fc60000ffe4ff */
[-C--:B------:R-:W-:Y:S01]  /*65b0*/  IMAD R24, R15, R14.reuse, RZ ;  /* 0x0000000e0f187224 */ /* 0x080fe200078e02ff */
[--C-:B------:R-:W-:Y:S01]  /*65c0*/  SHF.R.U64 R21, R29, 0x12, R20.reuse ;  /* 0x000000121d157819 */ /* 0x100fe20000001214 */
[----:B------:R-:W-:Y:S01]  /*65d0*/  IMAD.WIDE.U32 R18, R14, R14, RZ ;  /* 0x0000000e0e127225 */ /* 0x000fe200078e00ff */
[----:B------:R-:W-:-:S03]  /*65e0*/  SHF.R.U32.HI R3, RZ, 0x12, R20 ;  /* 0x00000012ff037819 */ /* 0x000fc60000011614 */
[----:B------:R-:W-:Y:S02]  /*65f0*/  IMAD R29, R15, R14, R24 ;  /* 0x0000000e0f1d7224 */ /* 0x000fe400078e0218 */
[----:B------:R-:W-:Y:S02]  /*6600*/  IMAD R25, R17, -0x7ffff, RZ ;  /* 0xfff8000111197824 */ /* 0x000fe400078e02ff */
[----:B------:R-:W-:Y:S01]  /*6610*/  IMAD.WIDE.U32 R26, R21, -0x7ffff, R26 ;  /* 0xfff80001151a7825 */ /* 0x000fe200078e001a */
[----:B------:R-:W-:-:S03]  /*6620*/  IADD3 R19, PT, PT, R19, R29, RZ ;  /* 0x0000001d13137210 */ /* 0x000fc60007ffe0ff */
[----:B------:R-:W-:Y:S01]  /*6630*/  IMAD R17, R3, -0x7ffff, RZ ;  /* 0xfff8000103117824 */ /* 0x000fe200078e02ff */
[----:B------:R-:W-:-:S04]  /*6640*/  IADD3 R3, PT, PT, R23, -R16, R25 ;  /* 0x8000001017037210 */ /* 0x000fc80007ffe019 */
[----:B------:R-:W-:Y:S01]  /*6650*/  IADD3 R21, PT, PT, R27, -R21, R17 ;  /* 0x800000151b157210 */ /* 0x000fe20007ffe011 */
[----:B------:R-:W-:-:S04]  /*6660*/  IMAD.WIDE.U32 R16, R22, 0x7ffff, R18 ;  /* 0x0007ffff16107825 */ /* 0x000fc800078e0012 */
[----:B------:R-:W-:Y:S01]  /*6670*/  IMAD R23, R3, 0x7ffff, RZ ;  /* 0x0007ffff03177824 */ /* 0x000fe200078e02ff */
[C---:B------:R-:W-:Y:S01]  /*6680*/  LEA R16, P1, -R22.reuse, R16, 0x1 ;  /* 0x0000001016107211 */ /* 0x040fe200078209ff */
[-C--:B------:R-:W-:Y:S01]  /*6690*/  IMAD R20, R21, R14.reuse, RZ ;  /* 0x0000000e15147224 */ /* 0x080fe200078e02ff */
[----:B------:R-:W-:Y:S01]  /*66a0*/  SHF.L.U64.HI R21, R22, 0x1, R3 ;  /* 0x0000000116157819 */ /* 0x000fe20000010203 */
[----:B------:R-:W-:-:S03]  /*66b0*/  IMAD.WIDE.U32 R18, R26, R14, RZ ;  /* 0x0000000e1a127225 */ /* 0x000fc600078e00ff */
[----:B------:R-:W-:Y:S01]  /*66c0*/  IADD3.X R17, PT, PT, ~R21, R17, R23, P1, !PT ;  /* 0x0000001115117210 */ /* 0x000fe20000ffe517 */
[----:B------:R-:W-:Y:S02]  /*66d0*/  IMAD R15, R15, R26, R20 ;  /* 0x0000001a0f0f7224 */ /* 0x000fe400078e0214 */
[----:B------:R-:W-:Y:S02]  /*66e0*/  IMAD R14, R28, R22, RZ ;  /* 0x000000161c0e7224 */ /* 0x000fe400078e02ff */
[----:B------:R-:W-:Y:S01]  /*66f0*/  IMAD.WIDE.U32 R20, R17, 0x4000081, RZ ;  /* 0x0400008111147825 */ /* 0x000fe200078e00ff */
[----:B------:R-:W-:-:S03]  /*6700*/  IADD3 R19, PT, PT, R19, R15, RZ ;  /* 0x0000000f13137210 */ /* 0x000fc60007ffe0ff */
[----:B------:R-:W-:Y:S02]  /*6710*/  IMAD R15, R3, R10, R14 ;  /* 0x0000000a030f7224 */ /* 0x000fe400078e020e */
[----:B------:R-:W-:-:S04]  /*6720*/  IMAD.WIDE.U32 R18, R10, R22, R18 ;  /* 0x000000160a127225 */ /* 0x000fc800078e0012 */
[----:B------:R-:W-:-:S04]  /*6730*/  IMAD.WIDE.U32 R20, P1, R16, 0x2000, R20 ;  /* 0x0000200010147825 */ /* 0x000fc80007820014 */
[----:B------:R-:W-:Y:S01]  /*6740*/  IMAD.WIDE.U32 R24, R16, 0x4000081, RZ ;  /* 0x0400008110187825 */ /* 0x000fe200078e00ff */
[----:B------:R-:W-:-:S03]  /*6750*/  MOV R14, R21 ;  /* 0x00000015000e7202 */ /* 0x000fc60000000f00 */
[----:B------:R-:W-:Y:S01]  /*6760*/  IMAD.IADD R19, R19, 0x1, R15 ;  /* 0x0000000113137824 */ /* 0x000fe200078e020f */
[----:B------:R-:W-:Y:S01]  /*6770*/  IADD3.X R15, PT, PT, RZ, RZ, RZ, P1, !PT ;  /* 0x000000ffff0f7210 */ /* 0x000fe20000ffe4ff */
[----:B------:R-:W-:Y:S01]  /*6780*/  IMAD.WIDE.U32 R26, R18, 0x4000081, RZ ;  /* 0x04000081121a7825 */ /* 0x000fe200078e00ff */
[----:B------:R-:W-:-:S03]  /*6790*/  IADD3 RZ, P1, PT, R25, R20, RZ ;  /* 0x0000001419ff7210 */ /* 0x000fc60007f3e0ff */
[----:B------:R-:W-:-:S04]  /*67a0*/  IMAD.WIDE.U32 R24, R19, 0x4000081, RZ ;  /* 0x0400008113187825 */ /* 0x000fc800078e00ff */
[----:B------:R-:W-:Y:S02]  /*67b0*/  IMAD R20, R3, R22, RZ ;  /* 0x0000001603147224 */ /* 0x000fe400078e02ff */
[----:B------:R-:W-:-:S04]  /*67c0*/  IMAD.WIDE.U32.X R14, R17, 0x2000, R14, P1 ;  /* 0x00002000110e7825 */ /* 0x000fc800008e040e */
[----:B------:R-:W-:Y:S01]  /*67d0*/  IMAD R3, R3, R22, R20 ;  /* 0x0000001603037224 */ /* 0x000fe200078e0214 */
[----:B------:R-:W-:Y:S01]  /*67e0*/  IADD3 R26, P2, PT, R16, -R14, RZ ;  /* 0x8000000e101a7210 */ /* 0x000fe20007f5e0ff */
[----:B------:R-:W-:-:S04]  /*67f0*/  IMAD.WIDE.U32 R24, P1, R18, 0x2000, R24 ;  /* 0x0000200012187825 */ /* 0x000fc80007820018 */
[----:B------:R-:W-:Y:S01]  /*6800*/  IMAD.WIDE.U32 R22, R22, R22, RZ ;  /* 0x0000001616167225 */ /* 0x000fe200078e00ff */
[----:B------:R-:W-:Y:S02]  /*6810*/  IADD3.X R21, PT, PT, RZ, RZ, RZ, P1, !PT ;  /* 0x000000ffff157210 */ /* 0x000fe40000ffe4ff */
[----:B------:R-:W-:Y:S01]  /*6820*/  IADD3 RZ, P1, PT, R27, R24, RZ ;  /* 0x000000181bff7210 */ /* 0x000fe20007f3e0ff */
[----:B------:R-:W-:Y:S01]  /*6830*/  IMAD.IADD R23, R23, 0x1, R3 ;  /* 0x0000000117177824 */ /* 0x000fe200078e0203 */
[----:B------:R-:W-:Y:S02]  /*6840*/  IADD3.X R3, PT, PT, R17, ~R15, RZ, P2, !PT ;  /* 0x8000000f11037210 */ /* 0x000fe400017fe4ff */
        /* <DEDUP_REMOVED lines=9> */
[--C-:B------:R-:W-:Y:S01]  /*68e0*/  SHF.R.U64 R3, R3, 0x12, R26.reuse ;  /* 0x0000001203037819 */ /* 0x100fe2000000121a */
[----:B------:R-:W-:Y:S01]  /*68f0*/  IMAD.X R14, R19, 0x1, ~R21, P1 ;  /* 0x00000001130e7824 */ /* 0x000fe200008e0e15 */
[----:B------:R-:W-:Y:S01]  /*6900*/  SHF.R.U32.HI R26, RZ, 0x12, R26 ;  /* 0x00000012ff1a7819 */ /* 0x000fe2000001161a */
[----:B------:R-:W-:-:S03]  /*6910*/  IMAD.WIDE.U32 R24, P2, R22, 0x2000, R24 ;  /* 0x0000200016187825 */ /* 0x000fc60007840018 */
[--C-:B------:R-:W-:Y:S01]  /*6920*/  SHF.R.U64 R27, R27, 0x1, R14.reuse ;  /* 0x000000011b1b7819 */ /* 0x100fe2000000120e */
[----:B------:R-:W-:Y:S01]  /*6930*/  IMAD R26, R26, -0x7ffff, RZ ;  /* 0xfff800011a1a7824 */ /* 0x000fe200078e02ff */
[----:B------:R-:W-:Y:S02]  /*6940*/  SHF.R.U32.HI R29, RZ, 0x1, R14 ;  /* 0x00000001ff1d7819 */ /* 0x000fe4000001160e */
[----:B------:R-:W-:Y:S02]  /*6950*/  IADD3 R20, P1, PT, R27, R20, RZ ;  /* 0x000000141b147210 */ /* 0x000fe40007f3e0ff */
[----:B------:R-:W-:Y:S02]  /*6960*/  IADD3 RZ, P3, PT, R15, R24, RZ ;  /* 0x000000180fff7210 */ /* 0x000fe40007f7e0ff */
[----:B------:R-:W-:Y:S02]  /*6970*/  IADD3.X R21, PT, PT, R29, R21, RZ, P1, !PT ;  /* 0x000000151d157210 */ /* 0x000fe40000ffe4ff */
[----:B------:R-:W-:-:S02]  /*6980*/  MOV R14, R25 ;  /* 0x00000019000e7202 */ /* 0x000fc40000000f00 */
[--C-:B------:R-:W-:Y:S02]  /*6990*/  SHF.R.U64 R25, R20, 0x12, R21.reuse ;  /* 0x0000001214197819 */ /* 0x100fe40000001215 */
[----:B------:R-:W-:Y:S01]  /*69a0*/  SHF.R.U32.HI R24, RZ, 0x12, R21 ;  /* 0x00000012ff187819 */ /* 0x000fe20000011615 */
[----:B------:R-:W-:Y:S01]  /*69b0*/  IMAD.WIDE.U32 R20, R3, -0x7ffff, R16 ;  /* 0xfff8000103147825 */ /* 0x000fe200078e0010 */
[----:B------:R-:W-:-:S03]  /*69c0*/  IADD3.X R15, PT, PT, RZ, RZ, RZ, P2, !PT ;  /* 0x000000ffff0f7210 */ /* 0x000fc600017fe4ff */
[----:B------:R-:W-:Y:S01]  /*69d0*/  IMAD.WIDE.U32 R18, R25, -0x7ffff, R18 ;  /* 0xfff8000119127825 */ /* 0x000fe200078e0012 */
[----:B------:R-:W-:-:S03]  /*69e0*/  IADD3 R3, PT, PT, R21, -R3, R26 ;  /* 0x8000000315037210 */ /* 0x000fc60007ffe01a */
[----:B------:R-:W-:Y:S02]  /*69f0*/  IMAD R24, R24, -0x7ffff, RZ ;  /* 0xfff8000118187824 */ /* 0x000fe400078e02ff */
[----:B------:R-:W-:-:S03]  /*6a00*/  IMAD.WIDE.U32.X R14, R23, 0x2000, R14, P3 ;  /* 0x00002000170e7825 */ /* 0x000fc600018e040e */
[----:B------:R-:W-:Y:S01]  /*6a10*/  IADD3 R25, PT, PT, R19, -R25, R24 ;  /* 0x8000001913197210 */ /* 0x000fe20007ffe018 */
[----:B------:R-:W-:Y:S02]  /*6a20*/  IMAD R19, R3, R20, RZ ;  /* 0x0000001403137224 */ /* 0x000fe400078e02ff */
[----:B------:R-:W-:-:S04]  /*6a30*/  IMAD.WIDE.U32 R16, R14, -0x7ffff, R22 ;  /* 0xfff800010e107825 */ /* 0x000fc800078e0016 */
[-C--:B------:R-:W-:Y:S02]  /*6a40*/  IMAD R25, R25, R20.reuse, RZ ;  /* 0x0000001419197224 */ /* 0x080fe400078e02ff */
[----:B------:R-:W-:-:S04]  /*6a50*/  IMAD.WIDE.U32 R22, R20, R20, RZ ;  /* 0x0000001414167225 */ /* 0x000fc800078e00ff */
[-C--:B------:R-:W-:Y:S02]  /*6a60*/  IMAD R19, R3, R20.reuse, R19 ;  /* 0x0000001403137224 */ /* 0x080fe400078e0213 */
[----:B------:R-:W-:Y:S02]  /*6a70*/  IMAD R15, R15, -0x7ffff, RZ ;  /* 0xfff800010f0f7824 */ /* 0x000fe400078e02ff */
[----:B------:R-:W-:-:S03]  /*6a80*/  IMAD.WIDE.U32 R20, R18, R20, RZ ;  /* 0x0000001412147225 */ /* 0x000fc600078e00ff */
[----:B------:R-:W-:Y:S01]  /*6a90*/  IADD3 R17, PT, PT, R17, -R14, R15 ;  /* 0x8000000e11117210 */ /* 0x000fe20007ffe00f */
[----:B------:R-:W-:Y:S02]  /*6aa0*/  IMAD R25, R3, R18, R25 ;  /* 0x0000001203197224 */ /* 0x000fe400078e0219 */
[----:B------:R-:W-:Y:S02]  /*6ab0*/  IMAD R3, R28, R16, RZ ;  /* 0x000000101c037224 */ /* 0x000fe400078e02ff */
[----:B------:R-:W-:Y:S01]  /*6ac0*/  IMAD.IADD R23, R23, 0x1, R19 ;  /* 0x0000000117177824 */ /* 0x000fe200078e0213 */
[----:B------:R-:W-:Y:S01]  /*6ad0*/  IADD3 R21, PT, PT, R21, R25, RZ ;  /* 0x0000001915157210 */ /* 0x000fe20007ffe0ff */
[----:B------:R-:W-:Y:S01]  /*6ae0*/  IMAD R3, R17, R10, R3 ;  /* 0x0000000a11037224 */ /* 0x000fe200078e0203 */
[C---:B------:R-:W-:Y:S01]  /*6af0*/  SHF.L.U64.HI R19, R16.reuse, 0x1, R17 ;  /* 0x0000000110137819 */ /* 0x040fe20000010211 */
[----:B------:R-:W-:-:S04]  /*6b00*/  IMAD.WIDE.U32 R14, R16, 0x7ffff, R22 ;  /* 0x0007ffff100e7825 */ /* 0x000fc800078e0016 */
[----:B------:R-:W-:Y:S01]  /*6b10*/  IMAD.WIDE.U32 R32, R10, R16, R20 ;  /* 0x000000100a207225 */ /* 0x000fe200078e0014 */
[----:B------:R-:W-:-:S03]  /*6b20*/  LEA R14, P1, -R16, R14, 0x1 ;  /* 0x0000000e100e7211 */ /* 0x000fc600078209ff */
[----:B------:R-:W-:Y:S01]  /*6b30*/  IMAD R18, R17, 0x7ffff, RZ ;  /* 0x0007ffff11127824 */ /* 0x000fe200078e02ff */
[----:B------:R-:W-:Y:S01]  /*6b40*/  IADD3 R3, PT, PT, R33, R3, RZ ;  /* 0x0000000321037210 */ /* 0x000fe20007ffe0ff */
[----:B------:R-:W-:Y:S02]  /*6b50*/  IMAD R20, R17, R16, RZ ;  /* 0x0000001011147224 */ /* 0x000fe400078e02ff */
[----:B------:R-:W-:Y:S01]  /*6b60*/  IMAD.WIDE.U32 R22, R14, 0x4000081, RZ ;  /* 0x040000810e167825 */ /* 0x000fe200078e00ff */
[----:B------:R-:W-:-:S03]  /*6b70*/  IADD3.X R15, PT, PT, ~R19, R15, R18, P1, !PT ;  /* 0x0000000f130f7210 */ /* 0x000fc60000ffe512 */
[----:B------:R-:W-:-:S04]  /*6b80*/  IMAD.WIDE.U32 R26, R3, 0x4000081, RZ ;  /* 0x04000081031a7825 */ /* 0x000fc800078e00ff */
[----:B------:R-:W-:Y:S02]  /*6b90*/  IMAD R25, R17, R16, R20 ;  /* 0x0000001011197224 */ /* 0x000fe400078e0214 */
[----:B------:R-:W-:-:S04]  /*6ba0*/  IMAD.WIDE.U32 R18, R15, 0x4000081, RZ ;  /* 0x040000810f127825 */ /* 0x000fc800078e00ff */
[----:B------:R-:W-:-:S04]  /*6bb0*/  IMAD.WIDE.U32 R16, R16, R16, RZ ;  /* 0x0000001010107225 */ /* 0x000fc800078e00ff */
[----:B------:R-:W-:Y:S01]  /*6bc0*/  IMAD.WIDE.U32 R26, P1, R32, 0x2000, R26 ;  /* 0x00002000201a7825 */ /* 0x000fe2000782001a */
[----:B------:R-:W-:-:S03]  /*6bd0*/  IADD3 R17, PT, PT, R17, R25, RZ ;  /* 0x0000001911117210 */ /* 0x000fc60007ffe0ff */
[----:B------:R-:W-:Y:S01]  /*6be0*/  IMAD.WIDE.U32 R20, R32, 0x4000081, RZ ;  /* 0x0400008120147825 */ /* 0x000fe200078e00ff */
[----:B------:R-:W-:-:S03]  /*6bf0*/  MOV R24, R27 ;  /* 0x0000001b00187202 */ /* 0x000fc60000000f00 */
[----:B------:R-:W-:-:S04]  /*6c00*/  IMAD.WIDE.U32 R18, P2, R14, 0x2000, R18 ;  /* 0x000020000e127825 */ /* 0x000fc80007840012 */
[----:B------:R-:W-:Y:S01]  /*6c10*/  IMAD.X R25, RZ, RZ, RZ, P1 ;  /* 0x000000ffff197224 */ /* 0x000fe200008e06ff */
[----:B------:R-:W-:Y:S02]  /*6c20*/  IADD3 RZ, P1, PT, R21, R26, RZ ;  /* 0x0000001a15ff7210 */ /* 0x000fe40007f3e0ff */
[----:B------:R-:W-:Y:S02]  /*6c30*/  IADD3.X R21, PT, PT, RZ, RZ, RZ, P2, !PT ;  /* 0x000000ffff157210 */ /* 0x000fe400017fe4ff */
[----:B------:R-:W-:Y:S01]  /*6c40*/  IADD3 RZ, P2, PT, R23, R18, RZ ;  /* 0x0000001217ff7210 */ /* 0x000fe20007f5e0ff */
[----:B------:R-:W-:Y:S01]  /*6c50*/  IMAD.WIDE.U32.X R24, R3, 0x2000, R24, P1 ;  /* 0x0000200003187825 */ /* 0x000fe200008e0418 */
[----:B------:R-:W-:-:S03]  /*6c60*/  MOV R20, R19 ;  /* 0x0000001300147202 */ /* 0x000fc60000000f00 */
[----:B------:R-:W-:Y:S01]  /*6c70*/  IMAD.WIDE.U32 R22, R17, 0x4000081, RZ ;  /* 0x0400008111167825 */ /* 0x000fe200078e00ff */
[----:B------:R-:W-:-:S03]  /*6c80*/  IADD3 R26, P3, PT, R32, -R24, RZ ;  /* 0x80000018201a7210 */ /* 0x000fc60007f7e0ff */
[----:B------:R-:W-:-:S04]  /*6c90*/  IMAD.WIDE.U32.X R20, R15, 0x2000, R20, P2 ;  /* 0x000020000f147825 */ /* 0x000fc800010e0414 */
[----:B------:R-:W-:Y:S01]  /*6ca0*/  IMAD.X R27, R3, 0x1, ~R25, P3 ;  /* 0x00000001031b7824 */ /* 0x000fe200018e0e19 */
[----:B------:R-:W-:Y:S01]  /*6cb0*/  IADD3 R29, P2, PT, R14, -R20, RZ ;  /* 0x800000140e1d7210 */ /* 0x000fe20007f5e0ff */
[----:B------:R-:W-:-:S03]  /*6cc0*/  IMAD.WIDE.U32 R18, R16, 0x4000081, RZ ;  /* 0x0400008110127825 */ /* 0x000fc600078e00ff */
[----:B------:R-:W-:Y:S01]  /*6cd0*/  IADD3.X R18, PT, PT, R15, ~R21, RZ, P2, !PT ;  /* 0x800000150f127210 */ /* 0x000fe200017fe4ff */
[----:B------:R-:W-:Y:S01]  /*6ce0*/  IMAD.WIDE.U32 R22, P1, R16, 0x2000, R22 ;  /* 0x0000200010167825 */ /* 0x000fe20007820016 */
[--C-:B------:R-:W-:Y:S02]  /*6cf0*/  SHF.R.U64 R3, R26, 0x1, R27.reuse ;  /* 0x000000011a037819 */ /* 0x100fe4000000121b */
[----:B------:R-:W-:Y:S02]  /*6d00*/  SHF.R.U64 R29, R29, 0x1, R18 ;  /* 0x000000011d1d7819 */ /* 0x000fe40000001212 */
[----:B------:R-:W-:Y:S02]  /*6d10*/  IADD3 RZ, P3, PT, R19, R22, RZ ;  /* 0x0000001613ff7210 */ /* 0x000fe40007f7e0ff */
[----:B------:R-:W-:Y:S02]  /*6d20*/  IADD3.X R19, PT, PT, RZ, RZ, RZ, P1, !PT ;  /* 0x000000ffff137210 */ /* 0x000fe40000ffe4ff */
[----:B------:R-:W-:-:S02]  /*6d30*/  SHF.R.U32.HI R27, RZ, 0x1, R27 ;  /* 0x00000001ff1b7819 */ /* 0x000fc4000001161b */
[----:B------:R-:W-:Y:S02]  /*6d40*/  IADD3 R3, P1, PT, R3, R24, RZ ;  /* 0x0000001803037210 */ /* 0x000fe40007f3e0ff */
[----:B------:R-:W-:Y:S02]  /*6d50*/  SHF.R.U32.HI R31, RZ, 0x1, R18 ;  /* 0x00000001ff1f7819 */ /* 0x000fe40000011612 */
[----:B------:R-:W-:Y:S01]  /*6d60*/  IADD3 R20, P2, PT, R29, R20, RZ ;  /* 0x000000141d147210 */ /* 0x000fe20007f5e0ff */
[----:B------:R-:W-:Y:S01]  /*6d70*/  IMAD.X R24, R27, 0x1, R25, P1 ;  /* 0x000000011b187824 */ /* 0x000fe200008e0619 */
[----:B------:R-:W-:Y:S02]  /*6d80*/  MOV R18, R23 ;  /* 0x0000001700127202 */ /* 0x000fe40000000f00 */
[----:B------:R-:W-:Y:S02]  /*6d90*/  ISETP.NE.AND P1, PT, R11, R30, PT ;  /* 0x0000001e0b00720c */ /* 0x000fe40003f25270 */
[----:B------:R-:W-:Y:S01]  /*6da0*/  IADD3.X R23, PT, PT, R31, R21, RZ, P2, !PT ;  /* 0x000000151f177210 */ /* 0x000fe200017fe4ff */
[----:B------:R-:W-:Y:S01]  /*6db0*/  IMAD.WIDE.U32.X R18, R17, 0x2000, R18, P3 ;  /* 0x0000200011127825 */ /* 0x000fe200018e0412 */
[----:B------:R-:W-:-:S02]  /*6dc0*/  SHF.R.U64 R27, R3, 0x12, R24 ;  /* 0x00000012031b7819 */ /* 0x000fc40000001218 */
[--C-:B------:R-:W-:Y:S01]  /*6dd0*/  SHF.R.U64 R21, R20, 0x12, R23.reuse ;  /* 0x0000001214157819 */ /* 0x100fe20000001217 */
[----:B------:R-:W-:Y:S01]  /*6de0*/  IMAD R25, R19, -0x7ffff, RZ ;  /* 0xfff8000113197824 */ /* 0x000fe200078e02ff */
[----:B------:R-:W-:Y:S01]  /*6df0*/  SHF.R.U32.HI R3, RZ, 0x12, R23 ;  /* 0x00000012ff037819 */ /* 0x000fe20000011617 */
[----:B------:R-:W-:-:S04]  /*6e00*/  IMAD.WIDE.U32 R16, R18, -0x7ffff, R16 ;  /* 0xfff8000112107825 */ /* 0x000fc800078e0010 */
[----:B------:R-:W-:Y:S01]  /*6e10*/  IMAD.WIDE.U32 R14, R21, -0x7ffff, R14 ;  /* 0xfff80001150e7825 */ /* 0x000fe200078e000e */
[----:B------:R-:W-:Y:S02]  /*6e20*/  IADD3 R25, PT, PT, R17, -R18, R25 ;  /* 0x8000001211197210 */ /* 0x000fe40007ffe019 */
[----:B------:R-:W-:Y:S01]  /*6e30*/  MOV R24, R16 ;  /* 0x0000001000187202 */ /* 0x000fe20000000f00 */
[----:B------:R-:W-:Y:S02]  /*6e40*/  IMAD R19, R3, -0x7ffff, RZ ;  /* 0xfff8000103137824 */ /* 0x000fe400078e02ff */
[----:B------:R-:W-:Y:S02]  /*6e50*/  IMAD R3, R27, -0x7ffff, R32 ;  /* 0xfff800011b037824 */ /* 0x000fe400078e0220 */
[----:B------:R-:W-:Y:S01]  /*6e60*/  IMAD.MOV.U32 R17, RZ, RZ, R14 ;  /* 0x000000ffff117224 */ /* 0x000fe200078e000e */
[----:B------:R-:W-:Y:S01]  /*6e70*/  IADD3 R16, PT, PT, R15, -R21, R19 ;  /* 0x800000150f107210 */ /* 0x000fe20007ffe013 */
[----:B------:R-:W-:Y:S06]  /*6e80*/  @P1 BRA `(.L_x_28) ;  /* 0xffffffec00c41947 */ /* 0x000fec000383ffff */
.L_x_27:
[----:B------:R-:W-:Y:S05]  /*6e90*/  BSYNC.RECONVERGENT B0 ;  /* 0x0000000000007941 */ /* 0x000fea0003800200 */
.L_x_26:
[----:B------:R-:W-:Y:S05]  /*6ea0*/  @!P0 BRA `(.L_x_19) ;  /* 0x0000000800a88947 */ /* 0x000fea0003800000 */
[-C--:B------:R-:W-:Y:S01]  /*6eb0*/  IMAD R11, R16, R3.reuse, RZ ;  /* 0x00000003100b7224 */ /* 0x080fe200078e02ff */
[----:B------:R-:W-:Y:S01]  /*6ec0*/  BSSY.RECONVERGENT B0, `(.L_x_19) ;  /* 0x00000a8000007945 */ /* 0x000fe20003800200 */
[----:B------:R-:W-:-:S04]  /*6ed0*/  IMAD.WIDE.U32 R14, R17, R3, RZ ;  /* 0x00000003110e7225 */ /* 0x000fc800078e00ff */
[----:B------:R-:W-:Y:S01]  /*6ee0*/  IMAD R3, R28, R24, RZ ;  /* 0x000000181c037224 */ /* 0x000fe200078e02ff */
[----:B------:R-:W-:-:S03]  /*6ef0*/  IADD3 R15, PT, PT, R15, R11, RZ ;  /* 0x0000000b0f0f7210 */ /* 0x000fc60007ffe0ff */
[-C--:B------:R-:W-:Y:S02]  /*6f00*/  IMAD R3, R25, R10.reuse, R3 ;  /* 0x0000000a19037224 */ /* 0x080fe400078e0203 */
[----:B0-----:R-:W-:-:S05]  /*6f10*/  IMAD.WIDE.U32 R22, R24, R10, R14 ;  /* 0x0000000a18167225 */ /* 0x001fca00078e000e */
[----:B------:R-:W-:Y:S01]  /*6f20*/  IADD3 R23, PT, PT, R23, R3, RZ ;  /* 0x0000000317177210 */ /* 0x000fe20007ffe0ff */
[----:B------:R-:W-:-:S04]  /*6f30*/  IMAD.WIDE.U32 R18, R22, 0x4000081, RZ ;  /* 0x0400008116127825 */ /* 0x000fc800078e00ff */
[----:B------:R-:W-:-:S04]  /*6f40*/  IMAD.WIDE.U32 R14, R23, 0x4000081, RZ ;  /* 0x04000081170e7825 */ /* 0x000fc800078e00ff */
[----:B------:R-:W-:Y:S02]  /*6f50*/  IMAD R18, R16, R17, RZ ;  /* 0x0000001110127224 */ /* 0x000fe400078e02ff */
        /* <DEDUP_REMOVED lines=9> */
[----:B------:R-:W-:Y:S01]  /*6ff0*/  IMAD.WIDE.U32 R14, R17, R17, RZ ;  /* 0x00000011110e7225 */ /* 0x000fe200078e00ff */
[----:B------:R-:W-:-:S03]  /*7000*/  IADD3 R11, P0, PT, R11, R20, RZ ;  /* 0x000000140b0b7210 */ /* 0x000fc60007f1e0ff */
[----:B------:R-:W-:Y:S01]  /*7010*/  IMAD R17, R17, R16, R18 ;  /* 0x0000001011117224 */ /* 0x000fe200078e0212 */
[----:B------:R-:W-:Y:S02]  /*7020*/  IADD3.X R20, PT, PT, R3, R21, RZ, P0, !PT ;  /* 0x0000001503147210 */ /* 0x000fe400007fe4ff */
[----:B------:R-:W-:Y:S02]  /*7030*/  ISETP.NE.AND P0, PT, R9, 0x1, PT ;  /* 0x000000010900780c */ /* 0x000fe40003f05270 */
[--C-:B------:R-:W-:Y:S02]  /*7040*/  SHF.R.U64 R11, R11, 0x12, R20.reuse ;  /* 0x000000120b0b7819 */ /* 0x100fe40000001214 */
[----:B------:R-:W-:Y:S02]  /*7050*/  SHF.R.U32.HI R3, RZ, 0x12, R20 ;  /* 0x00000012ff037819 */ /* 0x000fe40000011614 */
[----:B------:R-:W-:Y:S01]  /*7060*/  IADD3 R15, PT, PT, R15, R17, RZ ;  /* 0x000000110f0f7210 */ /* 0x000fe20007ffe0ff */
[----:B------:R-:W-:-:S04]  /*7070*/  IMAD.WIDE.U32 R22, R11, -0x7ffff, R22 ;  /* 0xfff800010b167825 */ /* 0x000fc800078e0016 */
[----:B------:R-:W-:-:S05]  /*7080*/  IMAD R3, R3, -0x7ffff, RZ ;  /* 0xfff8000103037824 */ /* 0x000fca00078e02ff */
[----:B------:R-:W-:Y:S01]  /*7090*/  IADD3 R11, PT, PT, R23, -R11, R3 ;  /* 0x8000000b170b7210 */ /* 0x000fe20007ffe003 */
[----:B------:R-:W-:Y:S01]  /*70a0*/  IMAD.MOV.U32 R3, RZ, RZ, R22 ;  /* 0x000000ffff037224 */ /* 0x000fe200078e0016 */
        /* <DEDUP_REMOVED lines=16> */
[----:B------:R-:W-:Y:S01]  /*71b0*/  IADD3 RZ, P0, PT, R21, R16, RZ ;  /* 0x0000001015ff7210 */ /* 0x000fe20007f1e0ff */
        /* <DEDUP_REMOVED lines=13> */
[----:B------:R-:W-:Y:S02]  /*7290*/  SHF.R.U32.HI R16, RZ, 0x12, R23 ;  /* 0x00000012ff107819 */ /* 0x000fe40000011617 */
[----:B------:R-:W-:Y:S01]  /*72a0*/  MOV R20, R17 ;  /* 0x0000001100147202 */ /* 0x000fe20000000f00 */
        /* <DEDUP_REMOVED lines=8> */
[----:B------:R-:W-:Y:S02]  /*7330*/  IMAD R19, R15, R3, R16 ;  /* 0x000000030f137224 */ /* 0x000fe400078e0210 */
[----:B------:R-:W-:Y:S02]  /*7340*/  IMAD R11, R20, -0x7ffff, RZ ;  /* 0xfff80001140b7824 */ /* 0x000fe400078e02ff */
[----:B------:R-:W-:-:S03]  /*7350*/  IMAD.WIDE.U32 R16, R3, R14, RZ ;  /* 0x0000000e03107225 */ /* 0x000fc600078e00ff */
[----:B------:R-:W-:Y:S01]  /*7360*/  IADD3 R11, PT, PT, R25, -R23, R11 ;  /* 0x80000017190b7210 */ /* 0x000fe20007ffe00b */
[----:B------:R-:W-:Y:S01]  /*7370*/  IMAD R3, R28, R24, RZ ;  /* 0x000000181c037224 */ /* 0x000fe200078e02ff */
[----:B------:R-:W-:-:S03]  /*7380*/  IADD3 R17, PT, PT, R17, R19, RZ ;  /* 0x0000001311117210 */ /* 0x000fc60007ffe0ff */
[----:B------:R-:W-:Y:S02]  /*7390*/  IMAD R3, R11, R10, R3 ;  /* 0x0000000a0b037224 */ /* 0x000fe400078e0203 */
        /* <DEDUP_REMOVED lines=49> */
[----:B------:R-:W-:Y:S01]  /*76b0*/  SHF.R.U32.HI R23, RZ, 0x1, R18 ;  /* 0x00000001ff177819 */ /* 0x000fe20000011612 */
[----:B------:R-:W-:Y:S01]  /*76c0*/  IMAD.WIDE.U32 R18, R24, 0x2000041, RZ ;  /* 0x0200004118127825 */ /* 0x000fe200078e00ff */
[----:B------:R-:W-:-:S05]  /*76d0*/  IADD3 R11, P1, PT, R11, R20, RZ ;  /* 0x000000140b0b7210 */ /* 0x000fca0007f3e0ff */
[----:B------:R-:W-:Y:S01]  /*76e0*/  IMAD.X R20, R23, 0x1, R21, P1 ;  /* 0x0000000117147824 */ /* 0x000fe200008e0615 */
[----:B------:R-:W-:Y:S02]  /*76f0*/  IADD3.X R21, PT, PT, RZ, RZ, RZ, P0, !PT ;  /* 0x000000ffff157210 */ /* 0x000fe400007fe4ff */
[----:B------:R-:W-:Y:S02]  /*7700*/  IADD3 RZ, P0, PT, R19, R16, RZ ;  /* 0x0000001013ff7210 */ /* 0x000fe40007f1e0ff */
[--C-:B------:R-:W-:Y:S02]  /*7710*/  SHF.R.U64 R11, R11, 0x12, R20.reuse ;  /* 0x000000120b0b7819 */ /* 0x100fe40000001214 */
[----:B------:R-:W-:Y:S02]  /*7720*/  SHF.R.U32.HI R16, RZ, 0x12, R20 ;  /* 0x00000012ff107819 */ /* 0x000fe40000011614 */
[----:B------:R-:W-:Y:S01]  /*7730*/  MOV R20, R17 ;  /* 0x0000001100147202 */ /* 0x000fe20000000f00 */
        /* <DEDUP_REMOVED lines=32> */
.L_x_29:
[----:B------:R-:W-:Y:S05]  /*7940*/  BSYNC.RECONVERGENT B0 ;  /* 0x0000000000007941 */ /* 0x000fea0003800200 */
.L_x_19:
[----:B------:R-:W-:Y:S05]  /*7950*/  BSYNC.RECONVERGENT B1 ;  /* 0x0000000000017941 */ /* 0x000fea0003800200 */
.L_x_18:
[C---:B------:R-:W-:Y:S02]  /*7960*/  ISETP.GT.U32.AND P0, PT, R6.reuse, 0x1, PT ;  /* 0x000000010600780c */ /* 0x040fe40003f04070 */
[--C-:B------:R-:W-:Y:S02]  /*7970*/  SHF.R.U64 R6, R6, 0x1, R7.reuse ;  /* 0x0000000106067819 */ /* 0x100fe40000001207 */
[----:B------:R-:W-:Y:S02]  /*7980*/  ISETP.GT.U32.AND.EX P0, PT, R7, RZ, PT, P0 ;  /* 0x000000ff0700720c */ /* 0x000fe40003f04100 */
[----:B------:R-:W-:Y:S02]  /*7990*/  SHF.R.U32.HI R7, RZ, 0x1, R7 ;  /* 0x00000001ff077819 */ /* 0x000fe40000011607 */
[----:B------:R-:W-:-:S09]  /*79a0*/  IADD3 R8, PT, PT, R8, 0x1, RZ ;  /* 0x0000000108087810 */ /* 0x000fd20007ffe0ff */
[----:B------:R-:W-:Y:S05]  /*79b0*/  @P0 BRA `(.L_x_30) ;  /* 0xffffffc400200947 */ /* 0x000fea000383ffff */
.L_x_17:
[----:B------:R-:W-:Y:S05]  /*79c0*/  BSYNC.RECONVERGENT B2 ;  /* 0x0000000000027941 */ /* 0x000fea0003800200 */
.L_x_16:
[----:B------:R-:W1:Y:S01]  /*79d0*/  S2UR UR6, SR_CgaCtaId ;  /* 0x00000000000679c3 */ /* 0x000e620000008800 */
[----:B------:R-:W-:Y:S01]  /*79e0*/  UISETP.GE.U32.AND UP0, UPT, UR8, 0x1, UPT ;  /* 0x000000010800788c */ /* 0x000fe2000bf06070 */
[----:B------:R-:W-:-:S03]  /*79f0*/  UMOV UR5, 0x400 ;  /* 0x0000040000057882 */ /* 0x000fc60000000000 */
[----:B------:R-:W-:Y:S02]  /*7a00*/  UISETP.GE.AND.EX UP0, UPT, UR9, URZ, UPT, UP0 ;  /* 0x000000ff0900728c */ /* 0x000fe4000bf06300 */
[----:B------:R-:W-:-:S04]  /*7a10*/  UIADD3 UR4, UPT, UPT, UR5, 0x200, URZ ;  /* 0x0000020005047890 */ /* 0x000fc8000fffe0ff */
[----:B------:R-:W-:Y:S01]  /*7a20*/  PLOP3.LUT P0, PT, PT, PT, UP0, 0x80, 0x8 ;  /* 0x000000000008781c */ /* 0x000fe20003f0f008 */
[----:B-1----:R-:W-:-:S06]  /*7a30*/  ULEA UR4, UR6, UR4, 0x18 ;  /* 0x0000000406047291 */ /* 0x002fcc000f8ec0ff */
[----:B-----5:R-:W-:-:S05]  /*7a40*/  LEA R3, R0, UR4, 0x2 ;  /* 0x0000000400037c11 */ /* 0x020fca000f8e10ff */
[----:B------:R1:W-:Y:S01]  /*7a50*/  STS [R3], R2 ;  /* 0x0000000203007388 */ /* 0x0003e20000000800 */
[----:B------:R-:W-:Y:S05]  /*7a60*/  @!P0 EXIT ;  /* 0x000000000000894d */ /* 0x000fea0003800000 */
[----:B------:R-:W2:Y:S01]  /*7a70*/  LDC.64 R14, c[0x0][0x390] ;  /* 0x0000e400ff0e7b82 */ /* 0x000ea20000000a00 */
[----:B------:R-:W-:Y:S01]  /*7a80*/  HFMA2 R7, -RZ, RZ, 0, 5.9604644775390625e-08 ;  /* 0x00000001ff077431 */ /* 0x000fe200000001ff */
[----:B------:R-:W-:Y:S01]  /*7a90*/  UIADD3 UR4, UPT, UPT, UR5, 0x400, URZ ;  /* 0x0000040005047890 */ /* 0x000fe2000fffe0ff */
[----:B-1----:R-:W-:Y:S01]  /*7aa0*/  LOP3.LUT R2, R0, 0x1f, RZ, 0xc0, !PT ;  /* 0x0000001f00027812 */ /* 0x002fe200078ec0ff */
[----:B------:R-:W1:Y:S02]  /*7ab0*/  LDCU.64 UR8, c[0x0][0x388] ;  /* 0x00007100ff0877ac */ /* 0x000e640008000a00 */
[----:B------:R-:W-:Y:S01]  /*7ac0*/  ULEA UR5, UR6, UR4, 0x18 ;  /* 0x0000000406057291 */ /* 0x000fe2000f8ec0ff */
[----:B------:R-:W-:Y:S02]  /*7ad0*/  SHF.L.U32 R6, R7, R2, RZ ;  /* 0x0000000207067219 */ /* 0x000fe400000006ff */
[----:B------:R-:W-:Y:S01]  /*7ae0*/  UMOV UR4, URZ ;  /* 0x000000ff00047c82 */ /* 0x000fe20008000000 */
[----:B------:R-:W-:-:S02]  /*7af0*/  UMOV UR6, URZ ;  /* 0x000000ff00067c82 */ /* 0x000fc40008000000 */
[----:B------:R-:W-:Y:S01]  /*7b00*/  LEA R7, R0, UR5, 0x2 ;  /* 0x0000000500077c11 */ /* 0x000fe2000f8e10ff */
[----:B------:R-:W-:-:S06]  /*7b10*/  UMOV UR5, URZ ;  /* 0x000000ff00057c82 */ /* 0x000fcc0008000000 */
.L_x_33:
[----:B------:R-:W3:Y:S01]  /*7b20*/  LDS R9, [R5] ;  /* 0x0000000005097984 */ /* 0x000ee20000000800 */
[----:B------:R-:W-:Y:S01]  /*7b30*/  MOV R10, 0xffffffe4 ;  /* 0xffffffe4000a7802 */ /* 0x000fe20000000f00 */
[----:B------:R-:W-:Y:S01]  /*7b40*/  BSSY.RECONVERGENT B0, `(.L_x_31) ;  /* 0x000002d000007945 */ /* 0x000fe20003800200 */
[----:B------:R-:W-:Y:S01]  /*7b50*/  LOP3.LUT P1, RZ, R0, 0x3, RZ, 0xc0, !PT ;  /* 0x0000000300ff7812 */ /* 0x000fe2000782c0ff */
[----:B------:R-:W4:Y:S02]  /*7b60*/  LDS R8, [R3] ;  /* 0x0000000003087984 */ /* 0x000f240000000800 */
[----:B---3--:R-:W-:-:S04]  /*7b70*/  IMAD R9, R9, R10, 0xdfffe4 ;  /* 0x00dfffe409097424 */ /* 0x008fc800078e020a */
[----:B----4-:R-:W-:Y:S01]  /*7b80*/  IMAD R9, R8, 0xf, R9 ;  /* 0x0000000f08097824 */ /* 0x010fe200078e0209 */
[----:B------:R-:W-:Y:S03]  /*7b90*/  STS [R5], R8 ;  /* 0x0000000805007388 */ /* 0x000fe60000000800 */
[----:B------:R-:W-:-:S04]  /*7ba0*/  IMAD.HI.U32 R10, R9, 0x2001, RZ ;  /* 0x00002001090a7827 */ /* 0x000fc800078e00ff */
[----:B------:R-:W-:-:S05]  /*7bb0*/  IMAD.IADD R11, R9, 0x1, -R10 ;  /* 0x00000001090b7824 */ /* 0x000fca00078e0a0a */
[----:B------:R-:W-:-:S04]  /*7bc0*/  LEA.HI R11, R11, R10, RZ, 0x1f ;  /* 0x0000000a0b0b7211 */ /* 0x000fc800078ff8ff */
[----:B------:R-:W-:-:S05]  /*7bd0*/  SHF.R.U32.HI R10, RZ, 0x12, R11 ;  /* 0x00000012ff0a7819 */ /* 0x000fca000001160b */
[----:B------:R-:W-:-:S05]  /*7be0*/  IMAD R10, R10, -0x7ffff, R9 ;  /* 0xfff800010a0a7824 */ /* 0x000fca00078e0209 */
[----:B------:R-:W-:Y:S01]  /*7bf0*/  ISETP.GE.U32.AND P0, PT, R10, 0x40000, PT ;  /* 0x000400000a00780c */ /* 0x000fe20003f06070 */
[----:B------:R-:W-:Y:S03]  /*7c00*/  STS [R3], R10 ;  /* 0x0000000a03007388 */ /* 0x000fe60000000800 */
[----:B------:R-:W-:Y:S02]  /*7c10*/  SEL R16, R6, RZ, P0 ;  /* 0x000000ff06107207 */ /* 0x000fe40000000000 */
[----:B------:R-:W-:-:S03]  /*7c20*/  LOP3.LUT P0, RZ, R0, 0xf, RZ, 0xc0, !PT ;  /* 0x0000000f00ff7812 */ /* 0x000fc6000780c0ff */
[----:B------:R-:W-:Y:S01]  /*7c30*/  STS [R7], R16 ;  /* 0x0000001007007388 */ /* 0x000fe20000000800 */
[----:B------:R-:W-:Y:S06]  /*7c40*/  BAR.SYNC.DEFER_BLOCKING 0x0 ;  /* 0x0000000000007b1d */ /* 0x000fec0000010000 */
[----:B------:R-:W-:Y:S04]  /*7c50*/  @!P1 LDS R9, [R7] ;  /* 0x0000000007099984 */ /* 0x000fe80000000800 */
[----:B------:R-:W-:Y:S04]  /*7c60*/  @!P1 LDS R18, [R7+0x4] ;  /* 0x0000040007129984 */ /* 0x000fe80000000800 */
[----:B------:R-:W3:Y:S04]  /*7c70*/  @!P1 LDS R11, [R7+0x8] ;  /* 0x00000800070b9984 */ /* 0x000ee80000000800 */
[----:B------:R-:W4:Y:S01]  /*7c80*/  @!P1 LDS R20, [R7+0xc] ;  /* 0x00000c0007149984 */ /* 0x000f220000000800 */
[----:B---3--:R-:W-:-:S04]  /*7c90*/  @!P1 IADD3 R9, PT, PT, R11, R18, R9 ;  /* 0x000000120b099210 */ /* 0x008fc80007ffe009 */
[----:B----4-:R-:W-:-:S05]  /*7ca0*/  @!P1 IADD3 R20, PT, PT, R9, R20, RZ ;  /* 0x0000001409149210 */ /* 0x010fca0007ffe0ff */
[----:B------:R-:W-:Y:S01]  /*7cb0*/  @!P1 STS [R7], R20 ;  /* 0x0000001407009388 */ /* 0x000fe20000000800 */
[----:B------:R-:W-:Y:S01]  /*7cc0*/  BAR.SYNC.DEFER_BLOCKING 0x0 ;  /* 0x0000000000007b1d */ /* 0x000fe20000010000 */
[----:B------:R-:W-:-:S05]  /*7cd0*/  ISETP.NE.AND P1, PT, R2, RZ, PT ;  /* 0x000000ff0200720c */ /* 0x000fca0003f25270 */
[----:B------:R-:W-:Y:S04]  /*7ce0*/  @!P0 LDS R8, [R7] ;  /* 0x0000000007088984 */ /* 0x000fe80000000800 */
[----:B------:R-:W-:Y:S04]  /*7cf0*/  @!P0 LDS R9, [R7+0x10] ;  /* 0x0000100007098984 */ /* 0x000fe80000000800 */
[----:B------:R-:W3:Y:S04]  /*7d00*/  @!P0 LDS R10, [R7+0x20] ;  /* 0x00002000070a8984 */ /* 0x000ee80000000800 */
[----:B------:R-:W4:Y:S01]  /*7d10*/  @!P0 LDS R11, [R7+0x30] ;  /* 0x00003000070b8984 */ /* 0x000f220000000800 */
[----:B---3--:R-:W-:-:S04]  /*7d20*/  @!P0 IADD3 R8, PT, PT, R10, R9, R8 ;  /* 0x000000090a088210 */ /* 0x008fc80007ffe008 */
[----:B----4-:R-:W-:-:S05]  /*7d30*/  @!P0 IADD3 R8, PT, PT, R8, R11, RZ ;  /* 0x0000000b08088210 */ /* 0x010fca0007ffe0ff */
[----:B------:R3:W-:Y:S01]  /*7d40*/  @!P0 STS [R7], R8 ;  /* 0x0000000807008388 */ /* 0x0007e20000000800 */
[----:B------:R-:W-:Y:S06]  /*7d50*/  BAR.SYNC.DEFER_BLOCKING 0x0 ;  /* 0x0000000000007b1d */ /* 0x000fec0000010000 */
[----:B------:R-:W-:Y:S05]  /*7d60*/  @P1 BRA `(.L_x_32) ;  /* 0x0000000000281947 */ /* 0x000fea0003800000 */
[----:B---3--:R-:W-:Y:S01]  /*7d70*/  LDS R8, [R7] ;  /* 0x0000000007087984 */ /* 0x008fe20000000800 */
[----:B------:R-:W-:-:S03]  /*7d80*/  IADD3 R11, P0, PT, R12, UR5, RZ ;  /* 0x000000050c0b7c10 */ /* 0x000fc6000ff1e0ff */
[----:B------:R-:W3:Y:S01]  /*7d90*/  LDS R9, [R7+0x40] ;  /* 0x0000400007097984 */ /* 0x000ee20000000800 */
[----:B------:R-:W-:Y:S02]  /*7da0*/  IADD3.X R18, PT, PT, R4, UR6, RZ, P0, !PT ;  /* 0x0000000604127c10 */ /* 0x000fe400087fe4ff */
[----:B-1----:R-:W-:-:S04]  /*7db0*/  LEA R10, P0, R11, UR8, 0x3 ;  /* 0x000000080b0a7c11 */ /* 0x002fc8000f8018ff */
[----:B------:R-:W-:Y:S02]  /*7dc0*/  LEA.HI.X R11, R11, UR9, R18, 0x3, P0 ;  /* 0x000000090b0b7c11 */ /* 0x000fe400080f1c12 */
[----:B---3--:R-:W-:-:S04]  /*7dd0*/  IADD3 R16, PT, PT, R8, R9, RZ ;  /* 0x0000000908107210 */ /* 0x008fc80007ffe0ff */
[----:B------:R-:W1:Y:S02]  /*7de0*/  I2F.F64.U32 R8, R16 ;  /* 0x0000001000087312 */ /* 0x000e640000201800 */
[----:B-1----:R-:W-:-:S07]  /*7df0*/  DMUL R8, R8, 2.3283064365386962891e-10 ;  /* 0x3df0000008087828 */ /* 0x002fce0000000000 */
[----:B------:R4:W-:Y:S04]  /*7e00*/  STG.E.64 desc[UR10][R10.64], R8 ;  /* 0x000000080a007986 */ /* 0x0009e8000c101b0a */
.L_x_32:
[----:B-1----:R-:W-:Y:S05]  /*7e10*/  BSYNC.RECONVERGENT B0 ;  /* 0x0000000000007941 */ /* 0x002fea0003800200 */
.L_x_31:
[----:B--234-:R-:W2:Y:S01]  /*7e20*/  LDG.E.64 R8, desc[UR10][R14.64] ;  /* 0x0000000a0e087981 */ /* 0x01cea2000c1e1b00 */
[----:B------:R-:W-:-:S07]  /*7e30*/  UIADD3 UR5, UPT, UPT, UR4, 0x1, URZ ;  /* 0x0000000104057890 */ /* 0x000fce000fffe0ff */
[----:B------:R-:W-:Y:S01]  /*7e40*/  UMOV UR4, UR5 ;  /* 0x0000000500047c82 */ /* 0x000fe20008000000 */
[----:B--2---:R-:W-:-:S04]  /*7e50*/  ISETP.GT.U32.AND P0, PT, R8, UR5, PT ;  /* 0x0000000508007c0c */ /* 0x004fc8000bf04070 */
[----:B------:R-:W-:-:S13]  /*7e60*/  ISETP.GT.AND.EX P0, PT, R9, RZ, PT, P0 ;  /* 0x000000ff0900720c */ /* 0x000fda0003f04300 */
[----:B------:R-:W-:Y:S05]  /*7e70*/  @P0 BRA `(.L_x_33) ;  /* 0xfffffffc00280947 */ /* 0x000fea000383ffff */
[----:B------:R-:W-:Y:S05]  /*7e80*/  EXIT ;  /* 0x000000000000794d */ /* 0x000fea0003800000 */
.L_x_34:
[----:B------:R-:W-:-:S00]  /*7e90*/  BRA `(.L_x_34) ;  /* 0xfffffffc00fc7947 */ /* 0x000fc0000383ffff */
[----:B------:R-:W-:-:S00]  /*7ea0*/  NOP ;  /* 0x0000000000007918 */ /* 0x000fc00000000000 */
        /* <DEDUP_REMOVED lines=13> */
.L_x_105:


//--------------------- .text._Z32gm19_kernel_generate_array_floatP10gm19_statePfPl --------------------------
	.section	.text._Z32gm19_kernel_generate_array_floatP10gm19_statePfPl,"ax",@progbits
	.align	128
        .global         _Z32gm19_kernel_generate_array_floatP10gm19_statePfPl
        .type           _Z32gm19_kernel_generate_array_floatP10gm19_statePfPl,@function
        .size           _Z32gm19_kernel_generate_array_floatP10gm19_statePfPl,(.L_x_106 - _Z32gm19_kernel_generate_array_floatP10gm19_statePfPl)
        .other          _Z32gm19_kernel_generate_array_floatP10gm19_statePfPl,@"STO_CUDA_ENTRY STV_DEFAULT"
_Z32gm19_kernel_generate_array_floatP10gm19_statePfPl:
.text._Z32gm19_kernel_generate_array_floatP10gm19_statePfPl:
        /* <DEDUP_REMOVED lines=31> */
.L_x_50:
        /* <DEDUP_REMOVED lines=30> */
.L_x_43:
        /* <DEDUP_REMOVED lines=272> */
.L_x_42:
[----:B------:R-:W-:Y:S05]  /*14d0*/  BSYNC.RECONVERGENT B3 ;  /* 0x0000000000037941 */ /* 0x000fea0003800200 */
.L_x_41:
        /* <DEDUP_REMOVED lines=169> */
.L_x_45:
[----:B------:R-:W-:Y:S05]  /*1f70*/  BSYNC.RECONVERGENT B3 ;  /* 0x0000000000037941 */ /* 0x000fea0003800200 */
.L_x_44:
[----:B------:R-:W-:-:S07]  /*1f80*/  MOV R22, R26 ;  /* 0x0000001a00167202 */ /* 0x000fce0000000f00 */
.L_x_40:
[----:B------:R-:W-:Y:S05]  /*1f90*/  BSYNC.RECONVERGENT B0 ;  /* 0x0000000000007941 */ /* 0x000fea0003800200 */
.L_x_39:
        /* <DEDUP_REMOVED lines=27> */
.L_x_48:
        /* <DEDUP_REMOVED lines=271> */
.L_x_47:
[----:B------:R-:W-:Y:S05]  /*3240*/  BSYNC.RECONVERGENT B0 ;  /* 0x0000000000007941 */ /* 0x000fea0003800200 */
.L_x_46:
        /* <DEDUP_REMOVED lines=170> */
.L_x_49:
[----:B------:R-:W-:Y:S05]  /*3cf0*/  BSYNC.RECONVERGENT B0 ;  /* 0x0000000000007941 */ /* 0x000fea0003800200 */
.L_x_38:
[----:B------:R-:W-:Y:S05]  /*3d00*/  BSYNC.RECONVERGENT B1 ;  /* 0x0000000000017941 */ /* 0x000fea0003800200 */
.L_x_37:
[C---:B------:R-:W-:Y:S02]  /*3d10*/  ISETP.GT.U32.AND P0, PT, R8.reuse, 0x1, PT ;  /* 0x000000010800780c */ /* 0x040fe40003f04070 */
[--C-:B------:R-:W-:Y:S02]  /*3d20*/  SHF.R.U64 R8, R8, 0x1, R9.reuse ;  /* 0x0000000108087819 */ /* 0x100fe40000001209 */
[----:B------:R-:W-:Y:S02]  /*3d30*/  ISETP.GT.U32.AND.EX P0, PT, R9, RZ, PT, P0 ;  /* 0x000000ff0900720c */ /* 0x000fe40003f04100 */
[----:B------:R-:W-:Y:S02]  /*3d40*/  SHF.R.U32.HI R9, RZ, 0x1, R9 ;  /* 0x00000001ff097819 */ /* 0x000fe40000011609 */
[----:B------:R-:W-:-:S09]  /*3d50*/  IADD3 R6, PT, PT, R6, 0x1, RZ ;  /* 0x0000000106067810 */ /* 0x000fd20007ffe0ff */
[----:B------:R-:W-:Y:S05]  /*3d60*/  @P0 BRA `(.L_x_50) ;  /* 0xffffffc400200947 */ /* 0x000fea000383ffff */
.L_x_36:
[----:B------:R-:W-:Y:S05]  /*3d70*/  BSYNC.RECONVERGENT B2 ;  /* 0x0000000000027941 */ /* 0x000fea0003800200 */
.L_x_35:
        /* <DEDUP_REMOVED lines=12> */
.L_x_65:
        /* <DEDUP_REMOVED lines=30> */
.L_x_59:
        /* <DEDUP_REMOVED lines=272> */
.L_x_58:
[----:B------:R-:W-:Y:S05]  /*5120*/  BSYNC.RECONVERGENT B3 ;  /* 0x0000000000037941 */ /* 0x000fea0003800200 */
.L_x_57:
        /* <DEDUP_REMOVED lines=170> */
.L_x_60:
[----:B------:R-:W-:Y:S05]  /*5bd0*/  BSYNC.RECONVERGENT B3 ;  /* 0x0000000000037941 */ /* 0x000fea0003800200 */
.L_x_56:
[----:B------:R-:W-:Y:S05]  /*5be0*/  BSYNC.RECONVERGENT B0 ;  /* 0x0000000000007941 */ /* 0x000fea0003800200 */
.L_x_55:
        /* <DEDUP_REMOVED lines=27> */
.L_x_63:
        /* <DEDUP_REMOVED lines=271> */
.L_x_62:
[----:B------:R-:W-:Y:S05]  /*6e90*/  BSYNC.RECONVERGENT B0 ;  /* 0x0000000000007941 */ /* 0x000fea0003800200 */
.L_x_61:
        /* <DEDUP_REMOVED lines=170> */
.L_x_64:
[----:B------:R-:W-:Y:S05]  /*7940*/  BSYNC.RECONVERGENT B0 ;  /* 0x0000000000007941 */ /* 0x000fea0003800200 */
.L_x_54:
[----:B------:R-:W-:Y:S05]  /*7950*/  BSYNC.RECONVERGENT B1 ;  /* 0x0000000000017941 */ /* 0x000fea0003800200 */
.L_x_53:
[C---:B------:R-:W-:Y:S02]  /*7960*/  ISETP.GT.U32.AND P0, PT, R6.reuse, 0x1, PT ;  /* 0x000000010600780c */ /* 0x040fe40003f04070 */
[--C-:B------:R-:W-:Y:S02]  /*7970*/  SHF.R.U64 R6, R6, 0x1, R7.reuse ;  /* 0x0000000106067819 */ /* 0x100fe40000001207 */
[----:B------:R-:W-:Y:S02]  /*7980*/  ISETP.GT.U32.AND.EX P0, PT, R7, RZ, PT, P0 ;  /* 0x000000ff0700720c */ /* 0x000fe40003f04100 */
[----:B------:R-:W-:Y:S02]  /*7990*/  SHF.R.U32.HI R7, RZ, 0x1, R7 ;  /* 0x00000001ff077819 */ /* 0x000fe40000011607 */
[----:B------:R-:W-:-:S09]  /*79a0*/  IADD3 R8, PT, PT, R8, 0x1, RZ ;  /* 0x0000000108087810 */ /* 0x000fd20007ffe0ff */
[----:B------:R-:W-:Y:S05]  /*79b0*/  @P0 BRA `(.L_x_65) ;  /* 0xffffffc400200947 */ /* 0x000fea000383ffff */
.L_x_52:
[----:B------:R-:W-:Y:S05]  /*79c0*/  BSYNC.RECONVERGENT B2 ;  /* 0x0000000000027941 */ /* 0x000fea0003800200 */
.L_x_51:
        /* <DEDUP_REMOVED lines=21> */
.L_x_68:
        /* <DEDUP_REMOVED lines=41> */
[----:B---3--:R-:W-:Y:S02]  /*7db0*/  IADD3 R9, PT, PT, R8, R9, RZ ;  /* 0x0000000908097210 */ /* 0x008fe40007ffe0ff */
[C---:B-1----:R-:W-:Y:S02]  /*7dc0*/  LEA R8, P0, R11.reuse, UR8, 0x2 ;  /* 0x000000080b087c11 */ /* 0x042fe4000f8010ff */
[----:B------:R-:W-:Y:S02]  /*7dd0*/  I2FP.F32.U32 R10, R9 ;  /* 0x00000009000a7245 */ /* 0x000fe40000201000 */
[----:B------:R-:W-:-:S03]  /*7de0*/  LEA.HI.X R9, R11, UR9, R16, 0x2, P0 ;  /* 0x000000090b097c11 */ /* 0x000fc600080f1410 */
[----:B------:R-:W-:-:S05]  /*7df0*/  FMUL R11, R10, 2.3283064365386962891e-10 ;  /* 0x2f8000000a0b7820 */ /* 0x000fca0000400000 */
[----:B------:R4:W-:Y:S02]  /*7e00*/  STG.E desc[UR10][R8.64], R11 ;  /* 0x0000000b08007986 */ /* 0x0009e4000c10190a */
.L_x_67:
[----:B-1----:R-:W-:Y:S05]  /*7e10*/  BSYNC.RECONVERGENT B0 ;  /* 0x0000000000007941 */ /* 0x002fea0003800200 */
.L_x_66:
[----:B--234-:R-:W2:Y:S01]  /*7e20*/  LDG.E.64 R8, desc[UR10][R14.64] ;  /* 0x0000000a0e087981 */ /* 0x01cea2000c1e1b00 */
[----:B------:R-:W-:-:S07]  /*7e30*/  UIADD3 UR5, UPT, UPT, UR4, 0x1, URZ ;  /* 0x0000000104057890 */ /* 0x000fce000fffe0ff */
[----:B------:R-:W-:Y:S01]  /*7e40*/  UMOV UR4, UR5 ;  /* 0x0000000500047c82 */ /* 0x000fe20008000000 */
[----:B--2---:R-:W-:-:S04]  /*7e50*/  ISETP.GT.U32.AND P0, PT, R8, UR5, PT ;  /* 0x0000000508007c0c */ /* 0x004fc8000bf04070 */
[----:B------:R-:W-:-:S13]  /*7e60*/  ISETP.GT.AND.EX P0, PT, R9, RZ, PT, P0 ;  /* 0x000000ff0900720c */ /* 0x000fda0003f04300 */
[----:B------:R-:W-:Y:S05]  /*7e70*/  @P0 BRA `(.L_x_68) ;  /* 0xfffffffc00280947 */ /* 0x000fea000383ffff */
[----:B------:R-:W-:Y:S05]  /*7e80*/  EXIT ;  /* 0x000000000000794d */ /* 0x000fea0003800000 */
.L_x_69:
        /* <DEDUP_REMOVED lines=15> */
.L_x_106:


//--------------------- .text._Z26gm19_kernel_generate_arrayP10gm19_statePjPl --------------------------
	.section	.text._Z26gm19_kernel_generate_arrayP10gm19_statePjPl,"ax",@progbits
	.align	128
        .global         _Z26gm19_kernel_generate_arrayP10gm19_statePjPl
        .type           _Z26gm19_kernel_generate_arrayP10gm19_statePjPl,@function
        .size           _Z26gm19_kernel_generate_arrayP10gm19_statePjPl,(.L_x_107 - _Z26gm19_kernel_generate_arrayP10gm19_statePjPl)
        .other          _Z26gm19_kernel_generate_arrayP10gm19_statePjPl,@"STO_CUDA_ENTRY STV_DEFAULT"
_Z26gm19_kernel_generate_arrayP10gm19_statePjPl:
.text._Z26gm19_kernel_generate_arrayP10gm19_statePjPl:
        /* <DEDUP_REMOVED lines=31> */
.L_x_85:
        /* <DEDUP_REMOVED lines=30> */
.L_x_78:
        /* <DEDUP_REMOVED lines=272> */
.L_x_77:
[----:B------:R-:W-:Y:S05]  /*14d0*/  BSYNC.RECONVERGENT B3 ;  /* 0x0000000000037941 */ /* 0x000fea0003800200 */
.L_x_76:
        /* <DEDUP_REMOVED lines=169> */
.L_x_80:
[----:B------:R-:W-:Y:S05]  /*1f70*/  BSYNC.RECONVERGENT B3 ;  /* 0x0000000000037941 */ /* 0x000fea0003800200 */
.L_x_79:
[----:B------:R-:W-:-:S07]  /*1f80*/  MOV R22, R26 ;  /* 0x0000001a00167202 */ /* 0x000fce0000000f00 */
.L_x_75:
[----:B------:R-:W-:Y:S05]  /*1f90*/  BSYNC.RECONVERGENT B0 ;  /* 0x0000000000007941 */ /* 0x000fea0003800200 */
.L_x_74:
        /* <DEDUP_REMOVED lines=27> */
.L_x_83:
        /* <DEDUP_REMOVED lines=271> */
.L_x_82:
[----:B------:R-:W-:Y:S05]  /*3240*/  BSYNC.RECONVERGENT B0 ;  /* 0x0000000000007941 */ /* 0x000fea0003800200 */
.L_x_81:
        /* <DEDUP_REMOVED lines=170> */
.L_x_84:
[----:B------:R-:W-:Y:S05]  /*3cf0*/  BSYNC.RECONVERGENT B0 ;  /* 0x0000000000007941 */ /* 0x000fea0003800200 */
.L_x_73:
[----:B------:R-:W-:Y:S05]  /*3d00*/  BSYNC.RECONVERGENT B1 ;  /* 0x0000000000017941 */ /* 0x000fea0003800200 */
.L_x_72:
[C---:B------:R-:W-:Y:S02]  /*3d10*/  ISETP.GT.U32.AND P0, PT, R8.reuse, 0x1, PT ;  /* 0x000000010800780c */ /* 0x040fe40003f04070 */
[--C-:B------:R-:W-:Y:S02]  /*3d20*/  SHF.R.U64 R8, R8, 0x1, R9.reuse ;  /* 0x0000000108087819 */ /* 0x100fe40000001209 */
[----:B------:R-:W-:Y:S02]  /*3d30*/  ISETP.GT.U32.AND.EX P0, PT, R9, RZ, PT, P0 ;  /* 0x000000ff0900720c */ /* 0x000fe40003f04100 */
[----:B------:R-:W-:Y:S02]  /*3d40*/  SHF.R.U32.HI R9, RZ, 0x1, R9 ;  /* 0x00000001ff097819 */ /* 0x000fe40000011609 */
[----:B------:R-:W-:-:S09]  /*3d50*/  IADD3 R6, PT, PT, R6, 0x1, RZ ;  /* 0x0000000106067810 */ /* 0x000fd20007ffe0ff */
[----:B------:R-:W-:Y:S05]  /*3d60*/  @P0 BRA `(.L_x_85) ;  /* 0xffffffc400200947 */ /* 0x000fea000383ffff */
.L_x_71:
[----:B------:R-:W-:Y:S05]  /*3d70*/  BSYNC.RECONVERGENT B2 ;  /* 0x0000000000027941 */ /* 0x000fea0003800200 */
.L_x_70:
        /* <DEDUP_REMOVED lines=12> */
.L_x_100:
        /* <DEDUP_REMOVED lines=30> */
.L_x_94:
        /* <DEDUP_REMOVED lines=272> */
.L_x_93:
[----:B------:R-:W-:Y:S05]  /*5120*/  BSYNC.RECONVERGENT B3 ;  /* 0x0000000000037941 */ /* 0x000fea0003800200 */
.L_x_92:
        /* <DEDUP_REMOVED lines=170> */
.L_x_95:
[----:B------:R-:W-:Y:S05]  /*5bd0*/  BSYNC.RECONVERGENT B3 ;  /* 0x0000000000037941 */ /* 0x000fea0003800200 */
.L_x_91:
[----:B------:R-:W-:Y:S05]  /*5be0*/  BSYNC.RECONVERGENT B0 ;  /* 0x0000000000007941 */ /* 0x000fea0003800200 */
.L_x_90:
        /* <DEDUP_REMOVED lines=27> */
.L_x_98:
        /* <DEDUP_REMOVED lines=271> */
.L_x_97:
[----:B------:R-:W-:Y:S05]  /*6e90*/  BSYNC.RECONVERGENT B0 ;  /* 0x0000000000007941 */ /* 0x000fea0003800200 */
.L_x_96:
        /* <DEDUP_REMOVED lines=170> */
.L_x_99:
[----:B------:R-:W-:Y:S05]  /*7940*/  BSYNC.RECONVERGENT B0 ;  /* 0x0000000000007941 */ /* 0x000fea0003800200 */
.L_x_89:
[----:B------:R-:W-:Y:S05]  /*7950*/  BSYNC.RECONVERGENT B1 ;  /* 0x0000000000017941 */ /* 0x000fea0003800200 */
.L_x_88:
[C---:B------:R-:W-:Y:S02]  /*7960*/  ISETP.GT.U32.AND P0, PT, R6.reuse, 0x1, PT ;  /* 0x000000010600780c */ /* 0x040fe40003f04070 */
[--C-:B------:R-:W-:Y:S02]  /*7970*/  SHF.R.U64 R6, R6, 0x1, R7.reuse ;  /* 0x0000000106067819 */ /* 0x100fe40000001207 */
[----:B------:R-:W-:Y:S02]  /*7980*/  ISETP.GT.U32.AND.EX P0, PT, R7, RZ, PT, P0 ;  /* 0x000000ff0700720c */ /* 0x000fe40003f04100 */
[----:B------:R-:W-:Y:S02]  /*7990*/  SHF.R.U32.HI R7, RZ, 0x1, R7 ;  /* 0x00000001ff077819 */ /* 0x000fe40000011607 */
[----:B------:R-:W-:-:S09]  /*79a0*/  IADD3 R8, PT, PT, R8, 0x1, RZ ;  /* 0x0000000108087810 */ /* 0x000fd20007ffe0ff */
[----:B------:R-:W-:Y:S05]  /*79b0*/  @P0 BRA `(.L_x_100) ;  /* 0xffffffc400200947 */ /* 0x000fea000383ffff */
.L_x_87:
[----:B------:R-:W-:Y:S05]  /*79c0*/  BSYNC.RECONVERGENT B2 ;  /* 0x0000000000027941 */ /* 0x000fea0003800200 */
.L_x_86:
        /* <DEDUP_REMOVED lines=21> */
.L_x_103:
        /* <DEDUP_REMOVED lines=37> */
[----:B------:R-:W-:Y:S01]  /*7d70*/  LDS R10, [R7] ;  /* 0x00000000070a7984 */ /* 0x000fe20000000800 */
[----:B------:R-:W-:-:S03]  /*7d80*/  IADD3 R9, P0, PT, R12, UR5, RZ ;  /* 0x000000050c097c10 */ /* 0x000fc6000ff1e0ff */
[----:B------:R-:W4:Y:S01]  /*7d90*/  LDS R11, [R7+0x40] ;  /* 0x00004000070b7984 */ /* 0x000f220000000800 */
[----:B------:R-:W-:Y:S02]  /*7da0*/  IADD3.X R16, PT, PT, R4, UR6, RZ, P0, !PT ;  /* 0x0000000604107c10 */ /* 0x000fe400087fe4ff */
[----:B-1-3--:R-:W-:-:S04]  /*7db0*/  LEA R8, P0, R9, UR8, 0x2 ;  /* 0x0000000809087c11 */ /* 0x00afc8000f8010ff */
[----:B------:R-:W-:Y:S02]  /*7dc0*/  LEA.HI.X R9, R9, UR9, R16, 0x2, P0 ;  /* 0x0000000909097c11 */ /* 0x000fe400080f1410 */
[----:B----4-:R-:W-:-:S05]  /*7dd0*/  IADD3 R11, PT, PT, R10, R11, RZ ;  /* 0x0000000b0a0b7210 */ /* 0x010fca0007ffe0ff */
[----:B------:R4:W-:Y:S02]  /*7de0*/  STG.E desc[UR10][R8.64], R11 ;  /* 0x0000000b08007986 */ /* 0x0009e4000c10190a */
.L_x_102:
[----:B-1----:R-:W-:Y:S05]  /*7df0*/  BSYNC.RECONVERGENT B0 ;  /* 0x0000000000007941 */ /* 0x002fea0003800200 */
.L_x_101:
[----:B--234-:R-:W2:Y:S01]  /*7e00*/  LDG.E.64 R8, desc[UR10][R14.64] ;  /* 0x0000000a0e087981 */ /* 0x01cea2000c1e1b00 */
[----:B------:R-:W-:-:S07]  /*7e10*/  UIADD3 UR5, UPT, UPT, UR4, 0x1, URZ ;  /* 0x0000000104057890 */ /* 0x000fce000fffe0ff */
[----:B------:R-:W-:Y:S01]  /*7e20*/  UMOV UR4, UR5 ;  /* 0x0000000500047c82 */ /* 0x000fe20008000000 */
[----:B--2---:R-:W-:-:S04]  /*7e30*/  ISETP.GT.U32.AND P0, PT, R8, UR5, PT ;  /* 0x0000000508007c0c */ /* 0x004fc8000bf04070 */
[----:B------:R-:W-:-:S13]  /*7e40*/  ISETP.GT.AND.EX P0, PT, R9, RZ, PT, P0 ;  /* 0x000000ff0900720c */ /* 0x000fda0003f04300 */
[----:B------:R-:W-:Y:S05]  /*7e50*/  @P0 BRA `(.L_x_103) ;  /* 0xfffffffc00300947 */ /* 0x000fea000383ffff */
[----:B------:R-:W-:Y:S05]  /*7e60*/  EXIT ;  /* 0x000000000000794d */ /* 0x000fea0003800000 */
.L_x_104:
        /* <DEDUP_REMOVED lines=9> */
.L_x_107:


//--------------------- .nv.shared._Z33gm19_kernel_generate_array_doubleP10gm19_statePdPl --------------------------
	.section	.nv.shared._Z33gm19_kernel_generate_array_doubleP10gm19_statePdPl,"aw",@nobits
	.sectionflags	@""
	.align	4
.nv.shared._Z33gm19_kernel_generate_array_doubleP10gm19_statePdPl:
	.zero		2560


//--------------------- .nv.shared.reserved.0     --------------------------
	.section	.nv.shared.reserved.0,"aw",@nobits
	.weak		__nv_reservedSMEM_offset_0_alias
	.size		__nv_reservedSMEM_offset_0_alias, 0, 64
	.other		__nv_reservedSMEM_offset_0_alias,@"STO_CUDA_RESERVED_SHARED STV_DEFAULT"
__nv_reservedSMEM_offset_0_alias:
	.zero		0
	.zero		64


//--------------------- .nv.shared._Z32gm19_kernel_generate_array_floatP10gm19_statePfPl --------------------------
	.section	.nv.shared._Z32gm19_kernel_generate_array_floatP10gm19_statePfPl,"aw",@nobits
	.sectionflags	@""
	.align	4
.nv.shared._Z32gm19_kernel_generate_array_floatP10gm19_statePfPl:
	.zero		2560


//--------------------- .nv.shared._Z26gm19_kernel_generate_arrayP10gm19_statePjPl --------------------------
	.section	.nv.shared._Z26gm19_kernel_generate_arrayP10gm19_statePjPl,"aw",@nobits
	.sectionflags	@""
	.align	4
.nv.shared._Z26gm19_kernel_generate_arrayP10gm19_statePjPl:
	.zero		2560


//--------------------- .nv.constant0._Z33gm19_kernel_generate_array_doubleP10gm19_statePdPl --------------------------
	.section	.nv.constant0._Z33gm19_kernel_generate_array_doubleP10gm19_statePdPl,"a",@progbits
	.sectionflags	@""
	.align	4
.nv.constant0._Z33gm19_kernel_generate_array_doubleP10gm19_statePdPl:
	.zero		920


//--------------------- .nv.constant0._Z32gm19_kernel_generate_array_floatP10gm19_statePfPl --------------------------
	.section	.nv.constant0._Z32gm19_kernel_generate_array_floatP10gm19_statePfPl,"a",@progbits
	.sectionflags	@""
	.align	4
.nv.constant0._Z32gm19_kernel_generate_array_floatP10gm19_statePfPl:
	.zero		920


//--------------------- .nv.constant0._Z26gm19_kernel_generate_arrayP10gm19_statePjPl --------------------------
	.section	.nv.constant0._Z26gm19_kernel_generate_arrayP10gm19_statePjPl,"a",@progbits
	.sectionflags	@""
	.align	4
.nv.constant0._Z26gm19_kernel_generate_arrayP10gm19_statePjPl:
	.zero		920


//--------------------- SYMBOLS --------------------------

	.type		.nv.reservedSmem.offset0,@object
	.size		.nv.reservedSmem.offset0,0x4
	.type		.nv.reservedSmem.cap,@object
	.size		.nv.reservedSmem.cap,0x4
